def matmul_kernel(
    a_ptr,
    b_ptr,
    c_ptr,
    M,
    N,
    K,
    stride_am,
    stride_ak,
    stride_bk,
    stride_bn,
    stride_cm,
    stride_cn,
    BLOCK_M: tl.constexpr,
    BLOCK_N: tl.constexpr,
    BLOCK_K: tl.constexpr,
    GROUP_M: tl.constexpr,
):
    pid = tl.program_id(axis=0)
    num_pid_m = tl.cdiv(M, BLOCK_M)
    num_pid_n = tl.cdiv(N, BLOCK_N)
    num_pid_in_group = GROUP_M * num_pid_n
    group_id = pid // num_pid_in_group
    first_pid_m = group_id * GROUP_M
    group_size_m = min(num_pid_m - first_pid_m, GROUP_M)
    pid_m = first_pid_m + ((pid % num_pid_in_group) % group_size_m)
    pid_n = (pid % num_pid_in_group) // group_size_m

    offs_am = (pid_m * BLOCK_M + tl.arange(0, BLOCK_M)) % M
    offs_bn = (pid_n * BLOCK_N + tl.arange(0, BLOCK_N)) % N
    offs_k = tl.arange(0, BLOCK_K)
    a_ptrs = a_ptr + offs_am[:, None] * stride_am + offs_k[None, :] * stride_ak
    b_ptrs = b_ptr + offs_k[:, None] * stride_bk + offs_bn[None, :] * stride_bn

    acc = tl.zeros((BLOCK_M, BLOCK_N), dtype=tl.float32)
    for kk in range(0, tl.cdiv(K, BLOCK_K)):
        a = tl.load(a_ptrs, mask=offs_k[None, :] < K - kk * BLOCK_K, other=0.0)
        b = tl.load(b_ptrs, mask=offs_k[:, None] < K - kk * BLOCK_K, other=0.0)
        acc = tl.dot(a, b, acc)
        a_ptrs += BLOCK_K * stride_ak
        b_ptrs += BLOCK_K * stride_bk

    c = acc.to(c_ptr.dtype.element_ty)
    offs_cm = pid_m * BLOCK_M + tl.arange(0, BLOCK_M)
    offs_cn = pid_n * BLOCK_N + tl.arange(0, BLOCK_N)
    c_ptrs = c_ptr + offs_cm[:, None] * stride_cm + offs_cn[None, :] * stride_cn
    mask = (offs_cm[:, None] < M) & (offs_cn[None, :] < N)
    tl.store(c_ptrs, c, mask=mask)

# config = {"BLOCK_K": 128, "BLOCK_M": 16, "BLOCK_N": 128, "GROUP_M": 8, "arch": "sm_100", "dtype": "fp16", "num_ctas": 1, "num_stages": 2, "num_warps": 8}
# arch = sm_100


// ===== COMPILED SASS (sm_100a) =====

	.target	sm_100a

	.elftype	@"ET_EXEC"


//--------------------- .note.nv.tkinfo           --------------------------
	.section	.note.nv.tkinfo,"",@"SHT_NOTE"
	.sectionflags	@"SHF_NOTE_NV_TKINFO"
	.tkinfo
        /*0018*/ 	.word	0x00000081
        /*0030*/ 	.string	""
        /*0030*/ 	.string	"ptxas-blackwell"
        /*0030*/ 	.string	"Cuda compilation tools, release 12.9, V12.9.86"
        /*0030*/ 	.string	"Build cuda_12.9.r12.9/compiler.36037853_0"
        /*0030*/ 	.string	"-v  -suppress-debug-info  -lineinfo  -arch sm_100a "



//--------------------- .note.nv.cuver            --------------------------
	.section	.note.nv.cuver,"",@"SHT_NOTE"
	.sectionflags	@"SHF_NOTE_NV_CUVER"
        /*0018*/ 	.short	0x0001
        /*001a*/ 	.short	0x0064
        /*001c*/ 	.short	0x0001
        /*001e*/ 	.short	0x0000
        /*0020*/ 	.short	0x0001
        /*0022*/ 	.short	0x0000


//--------------------- .nv.info                  --------------------------
	.section	.nv.info,"",@"SHT_CUDA_INFO"
	.align	4


	//----- nvinfo : EIATTR_REGCOUNT
	.align		4
        /*0000*/ 	.byte	0x04, 0x2f
        /*0002*/ 	.short	(.L_1 - .L_0)
	.align		4
.L_0:
        /*0004*/ 	.word	index@(matmul_kernel)
        /*0008*/ 	.word	0x000000f4


	//----- nvinfo : EIATTR_FRAME_SIZE
	.align		4
.L_1:
        /*000c*/ 	.byte	0x04, 0x11
        /*000e*/ 	.short	(.L_3 - .L_2)
	.align		4
.L_2:
        /*0010*/ 	.word	index@(matmul_kernel)
        /*0014*/ 	.word	0x00000000


	//----- nvinfo : EIATTR_MIN_STACK_SIZE
	.align		4
.L_3:
        /*0018*/ 	.byte	0x04, 0x12
        /*001a*/ 	.short	(.L_5 - .L_4)
	.align		4
.L_4:
        /*001c*/ 	.word	index@(matmul_kernel)
        /*0020*/ 	.word	0x00000000
.L_5:


//--------------------- .nv.info.matmul_kernel    --------------------------
	.section	.nv.info.matmul_kernel,"",@"SHT_CUDA_INFO"
	.sectionflags	@""
	.align	4


	//----- nvinfo : EIATTR_CUDA_API_VERSION
	.align		4
        /*0000*/ 	.byte	0x04, 0x37
        /*0002*/ 	.short	(.L_7 - .L_6)
.L_6:
        /*0004*/ 	.word	0x00000081


	//----- nvinfo : EIATTR_KPARAM_INFO
	.align		4
.L_7:
        /*0008*/ 	.byte	0x04, 0x17
        /*000a*/ 	.short	(.L_9 - .L_8)
.L_8:
        /*000c*/ 	.word	0x00000000
        /*0010*/ 	.short	0x000d
        /*0012*/ 	.short	0x0048
        /*0014*/ 	.byte	0x00, 0xf4, 0x21, 0x00


	//----- nvinfo : EIATTR_KPARAM_INFO
	.align		4
.L_9:
        /*0018*/ 	.byte	0x04, 0x17
        /*001a*/ 	.short	(.L_11 - .L_10)
.L_10:
        /*001c*/ 	.word	0x00000000
        /*0020*/ 	.short	0x000c
        /*0022*/ 	.short	0x0040
        /*0024*/ 	.byte	0x00, 0xf4, 0x21, 0x00


	//----- nvinfo : EIATTR_KPARAM_INFO
	.align		4
.L_11:
        /*0028*/ 	.byte	0x04, 0x17
        /*002a*/ 	.short	(.L_13 - .L_12)
.L_12:
        /*002c*/ 	.word	0x00000000
        /*0030*/ 	.short	0x000b
        /*0032*/ 	.short	0x0038
        /*0034*/ 	.byte	0x00, 0xf0, 0x11, 0x00


	//----- nvinfo : EIATTR_KPARAM_INFO
	.align		4
.L_13:
        /*0038*/ 	.byte	0x04, 0x17
        /*003a*/ 	.short	(.L_15 - .L_14)
.L_14:
        /*003c*/ 	.word	0x00000000
        /*0040*/ 	.short	0x000a
        /*0042*/ 	.short	0x0034
        /*0044*/ 	.byte	0x00, 0xf0, 0x11, 0x00


	//----- nvinfo : EIATTR_KPARAM_INFO
	.align		4
.L_15:
        /*0048*/ 	.byte	0x04, 0x17
        /*004a*/ 	.short	(.L_17 - .L_16)
.L_16:
        /*004c*/ 	.word	0x00000000
        /*0050*/ 	.short	0x0009
        /*0052*/ 	.short	0x0030
        /*0054*/ 	.byte	0x00, 0xf0, 0x11, 0x00


	//----- nvinfo : EIATTR_KPARAM_INFO
	.align		4
.L_17:
        /*0058*/ 	.byte	0x04, 0x17
        /*005a*/ 	.short	(.L_19 - .L_18)
.L_18:
        /*005c*/ 	.word	0x00000000
        /*0060*/ 	.short	0x0008
        /*0062*/ 	.short	0x002c
        /*0064*/ 	.byte	0x00, 0xf0, 0x11, 0x00


	//----- nvinfo : EIATTR_KPARAM_INFO
	.align		4
.L_19:
        /*0068*/ 	.byte	0x04, 0x17
        /*006a*/ 	.short	(.L_21 - .L_20)
.L_20:
        /*006c*/ 	.word	0x00000000
        /*0070*/ 	.short	0x0007
        /*0072*/ 	.short	0x0028
        /*0074*/ 	.byte	0x00, 0xf0, 0x11, 0x00


	//----- nvinfo : EIATTR_KPARAM_INFO
	.align		4
.L_21:
        /*0078*/ 	.byte	0x04, 0x17
        /*007a*/ 	.short	(.L_23 - .L_22)
.L_22:
        /*007c*/ 	.word	0x00000000
        /*0080*/ 	.short	0x0006
        /*0082*/ 	.short	0x0024
        /*0084*/ 	.byte	0x00, 0xf0, 0x11, 0x00


	//----- nvinfo : EIATTR_KPARAM_INFO
	.align		4
.L_23:
        /*0088*/ 	.byte	0x04, 0x17
        /*008a*/ 	.short	(.L_25 - .L_24)
.L_24:
        /*008c*/ 	.word	0x00000000
        /*0090*/ 	.short	0x0005
        /*0092*/ 	.short	0x0020
        /*0094*/ 	.byte	0x00, 0xf0, 0x11, 0x00


	//----- nvinfo : EIATTR_KPARAM_INFO
	.align		4
.L_25:
        /*0098*/ 	.byte	0x04, 0x17
        /*009a*/ 	.short	(.L_27 - .L_26)
.L_26:
        /*009c*/ 	.word	0x00000000
        /*00a0*/ 	.short	0x0004
        /*00a2*/ 	.short	0x001c
        /*00a4*/ 	.byte	0x00, 0xf0, 0x11, 0x00


	//----- nvinfo : EIATTR_KPARAM_INFO
	.align		4
.L_27:
        /*00a8*/ 	.byte	0x04, 0x17
        /*00aa*/ 	.short	(.L_29 - .L_28)
.L_28:
        /*00ac*/ 	.word	0x00000000
        /*00b0*/ 	.short	0x0003
        /*00b2*/ 	.short	0x0018
        /*00b4*/ 	.byte	0x00, 0xf0, 0x11, 0x00


	//----- nvinfo : EIATTR_KPARAM_INFO
	.align		4
.L_29:
        /*00b8*/ 	.byte	0x04, 0x17
        /*00ba*/ 	.short	(.L_31 - .L_30)
.L_30:
        /*00bc*/ 	.word	0x00000000
        /*00c0*/ 	.short	0x0002
        /*00c2*/ 	.short	0x0010
        /*00c4*/ 	.byte	0x00, 0xf4, 0x21, 0x00


	//----- nvinfo : EIATTR_KPARAM_INFO
	.align		4
.L_31:
        /*00c8*/ 	.byte	0x04, 0x17
        /*00ca*/ 	.short	(.L_33 - .L_32)
.L_32:
        /*00cc*/ 	.word	0x00000000
        /*00d0*/ 	.short	0x0001
        /*00d2*/ 	.short	0x0008
        /*00d4*/ 	.byte	0x00, 0xf4, 0x21, 0x00


	//----- nvinfo : EIATTR_KPARAM_INFO
	.align		4
.L_33:
        /*00d8*/ 	.byte	0x04, 0x17
        /*00da*/ 	.short	(.L_35 - .L_34)
.L_34:
        /*00dc*/ 	.word	0x00000000
        /*00e0*/ 	.short	0x0000
        /*00e2*/ 	.short	0x0000
        /*00e4*/ 	.byte	0x00, 0xf4, 0x21, 0x00


	//----- nvinfo : EIATTR_SPARSE_MMA_MASK
	.align		4
.L_35:
        /*00e8*/ 	.byte	0x03, 0x50
        /*00ea*/ 	.short	0x0000


	//----- nvinfo : EIATTR_MAXREG_COUNT
	.align		4
        /*00ec*/ 	.byte	0x03, 0x1b
        /*00ee*/ 	.short	0x00ff


	//----- nvinfo : EIATTR_NUM_BARRIERS
	.align		4
        /*00f0*/ 	.byte	0x02, 0x4c
        /*00f2*/ 	.byte	0x01
	.zero		1


	//----- nvinfo : EIATTR_VRC_CTA_INIT_COUNT
	.align		4
        /*00f4*/ 	.byte	0x02, 0x4a
	.zero		1
	.zero		1


	//----- nvinfo : EIATTR_EXIT_INSTR_OFFSETS
	.align		4
        /*00f8*/ 	.byte	0x04, 0x1c
        /*00fa*/ 	.short	(.L_37 - .L_36)


	//   ....[0]....
.L_36:
        /*00fc*/ 	.word	0x00006e20


	//   ....[1]....
        /*0100*/ 	.word	0x00006e50


	//----- nvinfo : EIATTR_REQNTID
	.align		4
.L_37:
        /*0104*/ 	.byte	0x04, 0x10
        /*0106*/ 	.short	(.L_39 - .L_38)
.L_38:
        /*0108*/ 	.word	0x00000100
        /*010c*/ 	.word	0x00000001
        /*0110*/ 	.word	0x00000001


	//----- nvinfo : EIATTR_CBANK_PARAM_SIZE
	.align		4
.L_39:
        /*0114*/ 	.byte	0x03, 0x19
        /*0116*/ 	.short	0x0050


	//----- nvinfo : EIATTR_PARAM_CBANK
	.align		4
        /*0118*/ 	.byte	0x04, 0x0a
        /*011a*/ 	.short	(.L_41 - .L_40)
	.align		4
.L_40:
        /*011c*/ 	.word	index@(.nv.constant0.matmul_kernel)
        /*0120*/ 	.short	0x0380
        /*0122*/ 	.short	0x0050


	//----- nvinfo : EIATTR_SW_WAR
	.align		4
.L_41:
        /*0124*/ 	.byte	0x04, 0x36
        /*0126*/ 	.short	(.L_43 - .L_42)
.L_42:
        /*0128*/ 	.word	0x00000008
.L_43:


//--------------------- .nv.compat                --------------------------
	.section	.nv.compat,"",@"SHT_CUDA_COMPAT_INFO"
	.align	4
        /*0000*/ 	.byte	0x02, 0x02, 0x01, 0x00, 0x02, 0x05, 0x05, 0x00, 0x02, 0x03, 0x00, 0x00, 0x02, 0x06, 0x01, 0x00


//--------------------- .nv.callgraph             --------------------------
	.section	.nv.callgraph,"",@"SHT_CUDA_CALLGRAPH"
	.align	4
	.sectionentsize	8
	.align		4
        /*0000*/ 	.word	0x00000000
	.align		4
        /*0004*/ 	.word	0xffffffff
	.align		4
        /*0008*/ 	.word	0x00000000
	.align		4
        /*000c*/ 	.word	0xfffffffe
	.align		4
        /*0010*/ 	.word	0x00000000
	.align		4
        /*0014*/ 	.word	0xfffffffd
	.align		4
        /*0018*/ 	.word	0x00000000
	.align		4
        /*001c*/ 	.word	0xfffffffc


//--------------------- .text.matmul_kernel       --------------------------
	.section	.text.matmul_kernel,"ax",@progbits
	.align	128
        .global         matmul_kernel
        .type           matmul_kernel,@function
        .size           matmul_kernel,(.L_x_3 - matmul_kernel)
        .other          matmul_kernel,@"STO_CUDA_ENTRY STV_DEFAULT"
matmul_kernel:
.text.matmul_kernel:
[----:B------:R-:W0:Y:S08]  /*0000*/  LDC R1, c[0x0][0x37c] ;  /* 0x0000df00ff017b82 */ /* 0x000e300000000800 */
[----:B------:R-:W1:Y:S01]  /*0010*/  LDC.64 R48, c[0x0][0x398] ;  /* 0x0000e600ff307b82 */ /* 0x000e620000000a00 */
[----:B------:R-:W2:Y:S01]  /*0020*/  S2R R5, SR_CTAID.X ;  /* 0x0000000000057919 */ /* 0x000ea20000002500 */
[----:B------:R-:W-:Y:S01]  /*0030*/  UMOV UR4, 0x400 ;  /* 0x0000040000047882 */ /* 0x000fe20000000000 */
[----:B------:R-:W3:Y:S01]  /*0040*/  LDCU.64 UR6, c[0x0][0x358] ;  /* 0x00006b00ff0677ac */ /* 0x000ee20008000a00 */
[----:B------:R-:W4:Y:S04]  /*0050*/  S2R R167, SR_TID.X ;  /* 0x0000000000a77919 */ /* 0x000f280000002100 */
[----:B------:R-:W5:Y:S08]  /*0060*/  LDC R177, c[0x0][0x3a0] ;  /* 0x0000e800ffb17b82 */ /* 0x000f700000000800 */
[----:B------:R-:W0:Y:S01]  /*0070*/  S2UR UR5, SR_CgaCtaId ;  /* 0x00000000000579c3 */ /* 0x000e220000008800 */
[----:B-1----:R-:W-:-:S05]  /*0080*/  VIADD R0, R49, 0x7f ;  /* 0x0000007f31007836 */ /* 0x002fca0000000000 */
[----:B------:R-:W-:Y:S01]  /*0090*/  SHF.R.S32.HI R3, RZ, 0x1f, R0 ;  /* 0x0000001fff037819 */ /* 0x000fe20000011400 */
[----:B-----5:R-:W-:-:S03]  /*00a0*/  VIADD R177, R177, 0x7f ;  /* 0x0000007fb1b17836 */ /* 0x020fc60000000000 */
[----:B------:R-:W-:Y:S02]  /*00b0*/  LEA.HI R3, R3, R0, RZ, 0x7 ;  /* 0x0000000003037211 */ /* 0x000fe400078f38ff */
[----:B--2---:R-:W-:Y:S02]  /*00c0*/  IABS R8, R5 ;  /* 0x0000000500087213 */ /* 0x004fe40000000000 */
[----:B------:R-:W-:Y:S02]  /*00d0*/  SHF.R.S32.HI R3, RZ, 0x7, R3 ;  /* 0x00000007ff037819 */ /* 0x000fe40000011403 */
[----:B----4-:R-:W-:Y:S01]  /*00e0*/  SHF.R.U32.HI R174, RZ, 0x4, R167 ;  /* 0x00000004ffae7819 */ /* 0x010fe200000116a7 */
[----:B0-----:R-:W-:Y:S01]  /*00f0*/  ULEA UR4, UR5, UR4, 0x18 ;  /* 0x0000000405047291 */ /* 0x001fe2000f8ec0ff */
[----:B------:R-:W-:Y:S01]  /*0100*/  LEA.HI R175, R167, 0x30, RZ, 0x1c ;  /* 0x00000030a7af7811 */ /* 0x000fe200078fe0ff */
[----:B------:R-:W-:Y:S01]  /*0110*/  IMAD.SHL.U32 R4, R3, 0x8, RZ ;  /* 0x0000000803047824 */ /* 0x000fe200078e00ff */
[----:B------:R-:W-:-:S02]  /*0120*/  LEA.HI R176, R167, 0x70, RZ, 0x1c ;  /* 0x00000070a7b07811 */ /* 0x000fc400078fe0ff */
[----:B------:R-:W-:Y:S02]  /*0130*/  SGXT.U32 R174, R174, 0x4 ;  /* 0x00000004aeae781a */ /* 0x000fe40000000000 */
[-C--:B------:R-:W-:Y:S02]  /*0140*/  IABS R7, R4.reuse ;  /* 0x0000000400077213 */ /* 0x080fe40000000000 */
[----:B------:R-:W-:Y:S02]  /*0150*/  IABS R10, R4 ;  /* 0x00000004000a7213 */ /* 0x000fe40000000000 */
[----:B------:R-:W0:Y:S08]  /*0160*/  I2F.RP R0, R7 ;  /* 0x0000000700007306 */ /* 0x000e300000209400 */
[----:B0-----:R-:W0:Y:S02]  /*0170*/  MUFU.RCP R0, R0 ;  /* 0x0000000000007308 */ /* 0x001e240000001000 */
[----:B0-----:R-:W-:-:S02]  /*0180*/  VIADD R2, R0, 0xffffffe ;  /* 0x0ffffffe00027836 */ /* 0x001fc40000000000 */
[----:B------:R-:W-:-:S04]  /*0190*/  IMAD.MOV R0, RZ, RZ, -R10 ;  /* 0x000000ffff007224 */ /* 0x000fc800078e0a0a */
[----:B------:R0:W1:Y:S02]  /*01a0*/  F2I.FTZ.U32.TRUNC.NTZ R3, R2 ;  /* 0x0000000200037305 */ /* 0x000064000021f000 */
[----:B0-----:R-:W-:Y:S02]  /*01b0*/  IMAD.MOV.U32 R2, RZ, RZ, RZ ;  /* 0x000000ffff027224 */ /* 0x001fe400078e00ff */
[----:B-1----:R-:W-:-:S04]  /*01c0*/  IMAD.MOV R6, RZ, RZ, -R3 ;  /* 0x000000ffff067224 */ /* 0x002fc800078e0a03 */
[----:B------:R-:W-:Y:S02]  /*01d0*/  IMAD R9, R6, R7, RZ ;  /* 0x0000000706097224 */ /* 0x000fe400078e02ff */
[----:B------:R-:W-:Y:S02]  /*01e0*/  IMAD.MOV.U32 R6, RZ, RZ, R8 ;  /* 0x000000ffff067224 */ /* 0x000fe400078e0008 */
[----:B------:R-:W-:-:S06]  /*01f0*/  IMAD.HI.U32 R3, R3, R9, R2 ;  /* 0x0000000903037227 */ /* 0x000fcc00078e0002 */
[----:B------:R-:W-:-:S04]  /*0200*/  IMAD.HI.U32 R3, R3, R6, RZ ;  /* 0x0000000603037227 */ /* 0x000fc800078e00ff */
[----:B------:R-:W-:-:S05]  /*0210*/  IMAD R0, R3, R0, R6 ;  /* 0x0000000003007224 */ /* 0x000fca00078e0206 */
[----:B------:R-:W-:-:S13]  /*0220*/  ISETP.GT.U32.AND P1, PT, R7, R0, PT ;  /* 0x000000000700720c */ /* 0x000fda0003f24070 */
[----:B------:R-:W-:Y:S02]  /*0230*/  @!P1 IMAD.IADD R0, R0, 0x1, -R7 ;  /* 0x0000000100009824 */ /* 0x000fe400078e0a07 */
[----:B------:R-:W-:Y:S01]  /*0240*/  @!P1 VIADD R3, R3, 0x1 ;  /* 0x0000000103039836 */ /* 0x000fe20000000000 */
[----:B------:R-:W-:Y:S02]  /*0250*/  ISETP.NE.AND P1, PT, R4, RZ, PT ;  /* 0x000000ff0400720c */ /* 0x000fe40003f25270 */
[----:B------:R-:W-:Y:S02]  /*0260*/  ISETP.GE.U32.AND P0, PT, R0, R7, PT ;  /* 0x000000070000720c */ /* 0x000fe40003f06070 */
[----:B------:R-:W-:-:S04]  /*0270*/  LOP3.LUT R0, R5, R4, RZ, 0x3c, !PT ;  /* 0x0000000405007212 */ /* 0x000fc800078e3cff */
[----:B------:R-:W-:Y:S01]  /*0280*/  ISETP.GE.AND P2, PT, R0, RZ, PT ;  /* 0x000000ff0000720c */ /* 0x000fe20003f46270 */
[----:B------:R-:W-:-:S06]  /*0290*/  VIADD R0, R48, 0xf ;  /* 0x0000000f30007836 */ /* 0x000fcc0000000000 */
[----:B------:R-:W-:-:S04]  /*02a0*/  @P0 VIADD R3, R3, 0x1 ;  /* 0x0000000103030836 */ /* 0x000fc80000000000 */
[----:B------:R-:W-:Y:S01]  /*02b0*/  IMAD.MOV.U32 R2, RZ, RZ, R3 ;  /* 0x000000ffff027224 */ /* 0x000fe200078e0003 */
[----:B------:R-:W-:-:S03]  /*02c0*/  SHF.R.S32.HI R3, RZ, 0x1f, R0 ;  /* 0x0000001fff037819 */ /* 0x000fc60000011400 */
[----:B------:R-:W-:Y:S01]  /*02d0*/  @!P2 IMAD.MOV R2, RZ, RZ, -R2 ;  /* 0x000000ffff02a224 */ /* 0x000fe200078e0a02 */
[----:B------:R-:W-:Y:S02]  /*02e0*/  @!P1 LOP3.LUT R2, RZ, R4, RZ, 0x33, !PT ;  /* 0x00000004ff029212 */ /* 0x000fe400078e33ff */
[----:B------:R-:W-:-:S03]  /*02f0*/  LEA.HI R3, R3, R0, RZ, 0x4 ;  /* 0x0000000003037211 */ /* 0x000fc600078f20ff */
[----:B------:R-:W-:Y:S02]  /*0300*/  IMAD.SHL.U32 R6, R2, 0x8, RZ ;  /* 0x0000000802067824 */ /* 0x000fe400078e00ff */
[----:B------:R-:W-:-:S03]  /*0310*/  IMAD.MOV R2, RZ, RZ, -R2 ;  /* 0x000000ffff027224 */ /* 0x000fc600078e0a02 */
[----:B------:R-:W-:Y:S01]  /*0320*/  LEA.HI.SX32 R3, R3, -R6, 0x1c ;  /* 0x8000000603037211 */ /* 0x000fe200078fe2ff */
[----:B------:R-:W-:-:S03]  /*0330*/  IMAD R4, R4, R2, R5 ;  /* 0x0000000204047224 */ /* 0x000fc600078e0205 */
[----:B------:R-:W-:Y:S02]  /*0340*/  VIMNMX R11, PT, PT, R3, 0x8, PT ;  /* 0x00000008030b7848 */ /* 0x000fe40003fe0100 */
[----:B------:R-:W-:Y:S02]  /*0350*/  IABS R9, R4 ;  /* 0x0000000400097213 */ /* 0x000fe40000000000 */
[----:B------:R-:W-:-:S04]  /*0360*/  IABS R7, R11 ;  /* 0x0000000b00077213 */ /* 0x000fc80000000000 */
[----:B------:R-:W0:Y:S08]  /*0370*/  I2F.RP R0, R7 ;  /* 0x0000000700007306 */ /* 0x000e300000209400 */
[----:B0-----:R-:W0:Y:S02]  /*0380*/  MUFU.RCP R0, R0 ;  /* 0x0000000000007308 */ /* 0x001e240000001000 */
[----:B0-----:R-:W-:-:S06]  /*0390*/  VIADD R3, R0, 0xffffffe ;  /* 0x0ffffffe00037836 */ /* 0x001fcc0000000000 */
[----:B------:R-:W0:Y:S02]  /*03a0*/  F2I.FTZ.U32.TRUNC.NTZ R3, R3 ;  /* 0x0000000300037305 */ /* 0x000e24000021f000 */
[----:B0-----:R-:W-:-:S04]  /*03b0*/  IMAD.MOV R8, RZ, RZ, -R3 ;  /* 0x000000ffff087224 */ /* 0x001fc800078e0a03 */
[----:B------:R-:W-:Y:S01]  /*03c0*/  IMAD.MOV.U32 R2, RZ, RZ, R8 ;  /* 0x000000ffff027224 */ /* 0x000fe200078e0008 */
[----:B------:R-:W-:-:S03]  /*03d0*/  IABS R8, R11 ;  /* 0x0000000b00087213 */ /* 0x000fc60000000000 */
[----:B------:R-:W-:Y:S02]  /*03e0*/  IMAD R5, R2, R7, RZ ;  /* 0x0000000702057224 */ /* 0x000fe400078e02ff */
[----:B------:R-:W-:Y:S02]  /*03f0*/  IMAD.MOV.U32 R2, RZ, RZ, RZ ;  /* 0x000000ffff027224 */ /* 0x000fe400078e00ff */
[----:B------:R-:W-:Y:S02]  /*0400*/  IMAD.MOV R0, RZ, RZ, -R8 ;  /* 0x000000ffff007224 */ /* 0x000fe400078e0a08 */
[----:B------:R-:W-:Y:S01]  /*0410*/  IMAD.HI.U32 R2, R3, R5, R2 ;  /* 0x0000000503027227 */ /* 0x000fe200078e0002 */
[----:B------:R-:W-:-:S05]  /*0420*/  LOP3.LUT R3, R167, 0xf, RZ, 0xc0, !PT ;  /* 0x0000000fa7037812 */ /* 0x000fca00078ec0ff */
        /* <DEDUP_REMOVED lines=8> */
[----:B------:R-:W-:-:S07]  /*04b0*/  ISETP.GE.AND P2, PT, R0, RZ, PT ;  /* 0x000000ff0000720c */ /* 0x000fce0003f46270 */
[----:B------:R-:W-:Y:S01]  /*04c0*/  @P0 VIADD R2, R2, 0x1 ;  /* 0x0000000102020836 */ /* 0x000fe20000000000 */
[----:B------:R-:W-:-:S05]  /*04d0*/  ISETP.GT.AND P0, PT, R177, 0x7f, PT ;  /* 0x0000007fb100780c */ /* 0x000fca0003f04270 */
[----:B------:R-:W-:Y:S01]  /*04e0*/  @!P2 IMAD.MOV R2, RZ, RZ, -R2 ;  /* 0x000000ffff02a224 */ /* 0x000fe200078e0a02 */
[----:B------:R-:W-:-:S05]  /*04f0*/  @!P1 LOP3.LUT R2, RZ, R11, RZ, 0x33, !PT ;  /* 0x0000000bff029212 */ /* 0x000fca00078e33ff */
[----:B------:R-:W-:Y:S02]  /*0500*/  IMAD.MOV R0, RZ, RZ, -R2 ;  /* 0x000000ffff007224 */ /* 0x000fe400078e0a02 */
[----:B------:R-:W-:Y:S01]  /*0510*/  @!P0 IMAD.SHL.U32 R168, R167, 0x20, RZ ;  /* 0x00000020a7a88824 */ /* 0x000fe200078e00ff */
[----:B------:R-:W-:Y:S01]  /*0520*/  @!P0 CS2R R72, SRZ ;  /* 0x0000000000488805 */ /* 0x000fe2000001ff00 */
[----:B------:R-:W-:Y:S01]  /*0530*/  IMAD R0, R11, R0, R4 ;  /* 0x000000000b007224 */ /* 0x000fe200078e0204 */
[----:B------:R-:W-:Y:S02]  /*0540*/  @!P0 CS2R R74, SRZ ;  /* 0x00000000004a8805 */ /* 0x000fe4000001ff00 */
[----:B------:R-:W-:Y:S01]  /*0550*/  @!P0 LOP3.LUT R168, R168, 0x60, RZ, 0xc0, !PT ;  /* 0x00000060a8a88812 */ /* 0x000fe200078ec0ff */
[----:B------:R-:W-:-:S04]  /*0560*/  IMAD.IADD R0, R6, 0x1, R0 ;  /* 0x0000000106007824 */ /* 0x000fc800078e0200 */
[----:B------:R-:W-:Y:S02]  /*0570*/  IMAD R154, R0, 0x10, R3 ;  /* 0x00000010009a7824 */ /* 0x000fe400078e0203 */
[----:B------:R-:W-:Y:S01]  /*0580*/  IMAD.SHL.U32 R0, R2, 0x80, RZ ;  /* 0x0000008002007824 */ /* 0x000fe200078e00ff */
[----:B---3--:R-:W-:Y:S06]  /*0590*/  @!P0 BRA `(.L_x_0) ;  /* 0x0000006000d48947 */ /* 0x008fec0003800000 */
[----:B------:R-:W-:Y:S01]  /*05a0*/  IABS R2, R49 ;  /* 0x0000003100027213 */ /* 0x000fe20000000000 */
[----:B------:R-:W0:Y:S01]  /*05b0*/  LDCU UR8, c[0x0][0x3a4] ;  /* 0x00007480ff0877ac */ /* 0x000e220008000800 */
[----:B------:R-:W-:Y:S01]  /*05c0*/  SHF.R.U32.HI R3, RZ, 0x7, R167 ;  /* 0x00000007ff037819 */ /* 0x000fe200000116a7 */
[----:B------:R-:W1:Y:S01]  /*05d0*/  LDC R166, c[0x0][0x3ac] ;  /* 0x0000eb00ffa67b82 */ /* 0x000e620000000800 */
[----:B------:R-:W2:Y:S01]  /*05e0*/  I2F.RP R5, R2 ;  /* 0x0000000200057306 */ /* 0x000ea20000209400 */
[----:B------:R-:W-:Y:S01]  /*05f0*/  IABS R95, R48 ;  /* 0x00000030005f7213 */ /* 0x000fe20000000000 */
[----:B------:R-:W3:Y:S01]  /*0600*/  LDCU UR5, c[0x0][0x3b0] ;  /* 0x00007600ff0577ac */ /* 0x000ee20008000800 */
[----:B------:R-:W-:Y:S01]  /*0610*/  SGXT.U32 R3, R3, 0x1 ;  /* 0x000000010303781a */ /* 0x000fe20000000000 */
[----:B------:R-:W-:Y:S01]  /*0620*/  IMAD.SHL.U32 R168, R167, 0x20, RZ ;  /* 0x00000020a7a87824 */ /* 0x000fe200078e00ff */
[----:B------:R-:W-:Y:S01]  /*0630*/  LOP3.LUT R170, R174, 0x20, RZ, 0xfc, !PT ;  /* 0x00000020aeaa7812 */ /* 0x000fe200078efcff */
[----:B------:R-:W4:Y:S01]  /*0640*/  LDCU.128 UR12, c[0x0][0x380] ;  /* 0x00007000ff0c77ac */ /* 0x000f220008000c00 */
[----:B------:R-:W-:Y:S01]  /*0650*/  LOP3.LUT R3, R0, R3, RZ, 0xfc, !PT ;  /* 0x0000000300037212 */ /* 0x000fe200078efcff */
[----:B------:R-:W5:Y:S01]  /*0660*/  I2F.RP R58, R95 ;  /* 0x0000005f003a7306 */ /* 0x000f620000209400 */
[----:B------:R-:W0:Y:S01]  /*0670*/  LDC R165, c[0x0][0x3a8] ;  /* 0x0000ea00ffa57b82 */ /* 0x000e220000000800 */
[----:B------:R-:W-:-:S02]  /*0680*/  LOP3.LUT R172, R174, 0x50, RZ, 0xfc, !PT ;  /* 0x00000050aeac7812 */ /* 0x000fc400078efcff */
[C---:B------:R-:W-:Y:S02]  /*0690*/  LOP3.LUT R6, R3.reuse, 0x7c, RZ, 0xfc, !PT ;  /* 0x0000007c03067812 */ /* 0x040fe400078efcff */
[C---:B------:R-:W-:Y:S02]  /*06a0*/  LOP3.LUT R4, R3.reuse, 0x7e, RZ, 0xfc, !PT ;  /* 0x0000007e03047812 */ /* 0x040fe400078efcff */
[----:B--2---:R-:W2:Y:S01]  /*06b0*/  MUFU.RCP R5, R5 ;  /* 0x0000000500057308 */ /* 0x004ea20000001000 */
[----:B------:R-:W-:Y:S02]  /*06c0*/  IABS R11, R6 ;  /* 0x00000006000b7213 */ /* 0x000fe40000000000 */
[----:B------:R-:W-:Y:S02]  /*06d0*/  IABS R10, R4 ;  /* 0x00000004000a7213 */ /* 0x000fe40000000000 */
[C---:B------:R-:W-:Y:S02]  /*06e0*/  LOP3.LUT R12, R3.reuse, 0x7a, RZ, 0xfc, !PT ;  /* 0x0000007a030c7812 */ /* 0x040fe400078efcff */
[----:B------:R-:W-:Y:S01]  /*06f0*/  LOP3.LUT R14, R3, 0x78, RZ, 0xfc, !PT ;  /* 0x00000078030e7812 */ /* 0x000fe200078efcff */
[----:B-----5:R-:W-:Y:S01]  /*0700*/  MUFU.RCP R58, R58 ;  /* 0x0000003a003a7308 */ /* 0x020fe20000001000 */
[----:B------:R-:W-:-:S02]  /*0710*/  IABS R13, R12 ;  /* 0x0000000c000d7213 */ /* 0x000fc40000000000 */
[----:B------:R-:W-:Y:S02]  /*0720*/  ISETP.GE.AND P5, PT, R4, RZ, PT ;  /* 0x000000ff0400720c */ /* 0x000fe40003fa6270 */
[----:B------:R-:W-:Y:S02]  /*0730*/  LOP3.LUT R15, R3, 0x76, RZ, 0xfc, !PT ;  /* 0x00000076030f7812 */ /* 0x000fe400078efcff */
[----:B------:R-:W-:Y:S01]  /*0740*/  ISETP.GE.AND P6, PT, R12, RZ, PT ;  /* 0x000000ff0c00720c */ /* 0x000fe20003fc6270 */
[----:B--2---:R-:W-:Y:S01]  /*0750*/  VIADD R8, R5, 0xffffffe ;  /* 0x0ffffffe05087836 */ /* 0x004fe20000000000 */
[----:B------:R-:W-:Y:S01]  /*0760*/  ISETP.GE.AND P4, PT, R14, RZ, PT ;  /* 0x000000ff0e00720c */ /* 0x000fe20003f86270 */
[-C--:B0-----:R-:W-:Y:S01]  /*0770*/  IMAD R176, R176, R165.reuse, RZ ;  /* 0x000000a5b0b07224 */ /* 0x081fe200078e02ff */
[C---:B------:R-:W-:Y:S01]  /*0780*/  LOP3.LUT R16, R3.reuse, 0x6e, RZ, 0xfc, !PT ;  /* 0x0000006e03107812 */ /* 0x040fe200078efcff */
[----:B------:R0:W2:Y:S01]  /*0790*/  F2I.FTZ.U32.TRUNC.NTZ R9, R8 ;  /* 0x0000000800097305 */ /* 0x0000a2000021f000 */
[----:B------:R-:W-:Y:S01]  /*07a0*/  LOP3.LUT R20, R3, 0x6c, RZ, 0xfc, !PT ;  /* 0x0000006c03147812 */ /* 0x000fe200078efcff */
[-C--:B------:R-:W-:Y:S01]  /*07b0*/  IMAD R175, R175, R165.reuse, RZ ;  /* 0x000000a5afaf7224 */ /* 0x080fe200078e02ff */
[----:B------:R-:W-:Y:S01]  /*07c0*/  IABS R21, R16 ;  /* 0x0000001000157213 */ /* 0x000fe20000000000 */
[-C--:B------:R-:W-:Y:S01]  /*07d0*/  IMAD R172, R172, R165.reuse, RZ ;  /* 0x000000a5acac7224 */ /* 0x080fe200078e02ff */
[C---:B------:R-:W-:Y:S01]  /*07e0*/  LOP3.LUT R22, R3.reuse, 0x6a, RZ, 0xfc, !PT ;  /* 0x0000006a03167812 */ /* 0x040fe200078efcff */
[----:B------:R-:W-:Y:S01]  /*07f0*/  IMAD R170, R170, R165, RZ ;  /* 0x000000a5aaaa7224 */ /* 0x000fe200078e02ff */
[C---:B------:R-:W-:Y:S01]  /*0800*/  LOP3.LUT R28, R3.reuse, 0x64, RZ, 0xfc, !PT ;  /* 0x00000064031c7812 */ /* 0x040fe200078efcff */
[----:B0-----:R-:W-:Y:S01]  /*0810*/  IMAD.MOV.U32 R8, RZ, RZ, RZ ;  /* 0x000000ffff087224 */ /* 0x001fe200078e00ff */
[----:B------:R-:W-:-:S02]  /*0820*/  LOP3.LUT R24, R3, 0x68, RZ, 0xfc, !PT ;  /* 0x0000006803187812 */ /* 0x000fc400078efcff */
[----:B------:R-:W-:Y:S02]  /*0830*/  IABS R27, R28 ;  /* 0x0000001c001b7213 */ /* 0x000fe40000000000 */
[----:B------:R-:W-:Y:S01]  /*0840*/  LOP3.LUT R26, R3, 0x66, RZ, 0xfc, !PT ;  /* 0x00000066031a7812 */ /* 0x000fe200078efcff */
[--C-:B--2---:R-:W-:Y:S01]  /*0850*/  IMAD.MOV R7, RZ, RZ, -R9.reuse ;  /* 0x000000ffff077224 */ /* 0x104fe200078e0a09 */
[----:B------:R-:W-:Y:S02]  /*0860*/  IABS R23, R24 ;  /* 0x0000001800177213 */ /* 0x000fe40000000000 */
[----:B------:R-:W-:Y:S01]  /*0870*/  IABS R25, R26 ;  /* 0x0000001a00197213 */ /* 0x000fe20000000000 */
[----:B------:R-:W-:Y:S01]  /*0880*/  IMAD R7, R7, R2, RZ ;  /* 0x0000000207077224 */ /* 0x000fe200078e02ff */
[C---:B------:R-:W-:Y:S02]  /*0890*/  LOP3.LUT R29, R3.reuse, 0x62, RZ, 0xfc, !PT ;  /* 0x00000062031d7812 */ /* 0x040fe400078efcff */
[----:B------:R-:W-:Y:S01]  /*08a0*/  LOP3.LUT R30, R3, 0x60, RZ, 0xfc, !PT ;  /* 0x00000060031e7812 */ /* 0x000fe200078efcff */
[----:B------:R-:W-:Y:S01]  /*08b0*/  IMAD.HI.U32 R8, R9, R7, R8 ;  /* 0x0000000709087227 */ /* 0x000fe200078e0008 */
[----:B------:R-:W-:-:S02]  /*08c0*/  LOP3.LUT R32, R3, 0x50, RZ, 0xfc, !PT ;  /* 0x0000005003207812 */ /* 0x000fc400078efcff */
[C---:B------:R-:W-:Y:S01]  /*08d0*/  LOP3.LUT R34, R3.reuse, 0x4e, RZ, 0xfc, !PT ;  /* 0x0000004e03227812 */ /* 0x040fe200078efcff */
[----:B------:R-:W-:Y:S01]  /*08e0*/  IMAD.MOV.U32 R9, RZ, RZ, R10 ;  /* 0x000000ffff097224 */ /* 0x000fe200078e000a */
[----:B------:R-:W-:Y:S01]  /*08f0*/  IABS R33, R32 ;  /* 0x0000002000217213 */ /* 0x000fe20000000000 */
[C---:B------:R-:W-:Y:S01]  /*0900*/  IMAD.HI.U32 R7, R8.reuse, R11, RZ ;  /* 0x0000000b08077227 */ /* 0x040fe200078e00ff */
[----:B------:R-:W-:Y:S02]  /*0910*/  IABS R35, R34 ;  /* 0x0000002200237213 */ /* 0x000fe40000000000 */
[C---:B------:R-:W-:Y:S01]  /*0920*/  LOP3.LUT R36, R3.reuse, 0x4c, RZ, 0xfc, !PT ;  /* 0x0000004c03247812 */ /* 0x040fe200078efcff */
[----:B------:R-:W-:Y:S01]  /*0930*/  IMAD.MOV R7, RZ, RZ, -R7 ;  /* 0x000000ffff077224 */ /* 0x000fe200078e0a07 */
[C---:B------:R-:W-:Y:S01]  /*0940*/  LOP3.LUT R38, R3.reuse, 0x44, RZ, 0xfc, !PT ;  /* 0x0000004403267812 */ /* 0x040fe200078efcff */
[----:B------:R-:W-:Y:S01]  /*0950*/  IMAD.HI.U32 R5, R8, R9, RZ ;  /* 0x0000000908057227 */ /* 0x000fe200078e00ff */
[----:B------:R-:W-:-:S02]  /*0960*/  LOP3.LUT R42, R3, 0x40, RZ, 0xfc, !PT ;  /* 0x00000040032a7812 */ /* 0x000fc400078efcff */
[----:B------:R-:W-:Y:S01]  /*0970*/  IABS R39, R38 ;  /* 0x0000002600277213 */ /* 0x000fe20000000000 */
[----:B------:R-:W-:Y:S01]  /*0980*/  IMAD R7, R2, R7, R11 ;  /* 0x0000000702077224 */ /* 0x000fe200078e020b */
[----:B------:R-:W-:Y:S01]  /*0990*/  IABS R11, R14 ;  /* 0x0000000e000b7213 */ /* 0x000fe20000000000 */
[----:B------:R-:W-:Y:S01]  /*09a0*/  IMAD.MOV R5, RZ, RZ, -R5 ;  /* 0x000000ffff057224 */ /* 0x000fe200078e0a05 */
[C---:B------:R-:W-:Y:S01]  /*09b0*/  LOP3.LUT R14, R3.reuse, 0x70, RZ, 0xfc, !PT ;  /* 0x00000070030e7812 */ /* 0x040fe200078efcff */
[----:B------:R-:W-:Y:S01]  /*09c0*/  IMAD.HI.U32 R12, R8, R21, RZ ;  /* 0x00000015080c7227 */ /* 0x000fe200078e00ff */
[C---:B------:R-:W-:Y:S02]  /*09d0*/  ISETP.GT.U32.AND P1, PT, R2.reuse, R7, PT ;  /* 0x000000070200720c */ /* 0x040fe40003f24070 */
[----:B------:R-:W-:Y:S01]  /*09e0*/  IABS R19, R14 ;  /* 0x0000000e00137213 */ /* 0x000fe20000000000 */
[----:B------:R-:W-:Y:S01]  /*09f0*/  IMAD R5, R2, R5, R9 ;  /* 0x0000000502057224 */ /* 0x000fe200078e0209 */
[C---:B------:R-:W-:Y:S01]  /*0a00*/  LOP3.LUT R40, R3.reuse, 0x42, RZ, 0xfc, !PT ;  /* 0x0000004203287812 */ /* 0x040fe200078efcff */
[----:B------:R-:W-:Y:S01]  /*0a10*/  IMAD.HI.U32 R9, R8, R13, RZ ;  /* 0x0000000d08097227 */ /* 0x000fe200078e00ff */
[----:B------:R-:W-:-:S02]  /*0a20*/  LOP3.LUT R45, R3, 0x3c, RZ, 0xfc, !PT ;  /* 0x0000003c032d7812 */ /* 0x000fc400078efcff */
[----:B------:R-:W-:Y:S01]  /*0a30*/  ISETP.GT.U32.AND P0, PT, R2, R5, PT ;  /* 0x000000050200720c */ /* 0x000fe20003f04070 */
[----:B------:R-:W-:Y:S01]  /*0a40*/  IMAD.HI.U32 R4, R8, R11, RZ ;  /* 0x0000000b08047227 */ /* 0x000fe200078e00ff */
[----:B------:R-:W-:Y:S02]  /*0a50*/  IABS R43, R45 ;  /* 0x0000002d002b7213 */ /* 0x000fe40000000000 */
[----:B------:R-:W-:Y:S01]  /*0a60*/  LOP3.LUT R44, R3, 0x3e, RZ, 0xfc, !PT ;  /* 0x0000003e032c7812 */ /* 0x000fe200078efcff */
[----:B------:R-:W-:Y:S01]  /*0a70*/  @!P1 IMAD.IADD R7, R7, 0x1, -R2 ;  /* 0x0000000107079824 */ /* 0x000fe200078e0a02 */
[----:B------:R-:W-:Y:S01]  /*0a80*/  ISETP.GE.AND P1, PT, R6, RZ, PT ;  /* 0x000000ff0600720c */ /* 0x000fe20003f26270 */
[----:B------:R-:W-:Y:S01]  /*0a90*/  IMAD.MOV R9, RZ, RZ, -R9 ;  /* 0x000000ffff097224 */ /* 0x000fe200078e0a09 */
[----:B------:R-:W-:Y:S01]  /*0aa0*/  LOP3.LUT R6, R3, 0x74, RZ, 0xfc, !PT ;  /* 0x0000007403067812 */ /* 0x000fe200078efcff */
[----:B------:R-:W-:Y:S01]  /*0ab0*/  IMAD.MOV R4, RZ, RZ, -R4 ;  /* 0x000000ffff047224 */ /* 0x000fe200078e0a04 */
[C---:B------:R-:W-:Y:S01]  /*0ac0*/  ISETP.GT.U32.AND P3, PT, R2.reuse, R7, PT ;  /* 0x000000070200720c */ /* 0x040fe20003f64070 */
[C---:B------:R-:W-:Y:S01]  /*0ad0*/  IMAD R9, R2.reuse, R9, R13 ;  /* 0x0000000902097224 */ /* 0x040fe200078e020d */
[----:B------:R-:W-:Y:S01]  /*0ae0*/  IABS R13, R15 ;  /* 0x0000000f000d7213 */ /* 0x000fe20000000000 */
[----:B------:R-:W-:Y:S01]  /*0af0*/  @!P0 IMAD.IADD R5, R5, 0x1, -R2 ;  /* 0x0000000105058824 */ /* 0x000fe200078e0a02 */
[----:B------:R-:W-:Y:S01]  /*0b00*/  IABS R41, R44 ;  /* 0x0000002c00297213 */ /* 0x000fe20000000000 */
[C---:B------:R-:W-:Y:S01]  /*0b10*/  IMAD R11, R2.reuse, R4, R11 ;  /* 0x00000004020b7224 */ /* 0x040fe200078e020b */
[----:B------:R-:W-:Y:S01]  /*0b20*/  ISETP.GT.U32.AND P0, PT, R2, R9, PT ;  /* 0x000000090200720c */ /* 0x000fe20003f04070 */
[----:B------:R-:W-:Y:S01]  /*0b30*/  IMAD.HI.U32 R10, R8, R13, RZ ;  /* 0x0000000d080a7227 */ /* 0x000fe200078e00ff */
[----:B------:R-:W-:-:S02]  /*0b40*/  ISETP.GT.U32.AND P2, PT, R2, R5, PT ;  /* 0x000000050200720c */ /* 0x000fc40003f44070 */
[C---:B------:R-:W-:Y:S01]  /*0b50*/  LOP3.LUT R46, R3.reuse, 0x3a, RZ, 0xfc, !PT ;  /* 0x0000003a032e7812 */ /* 0x040fe200078efcff */
[----:B------:R-:W-:Y:S01]  /*0b60*/  IMAD.MOV R10, RZ, RZ, -R10 ;  /* 0x000000ffff0a7224 */ /* 0x000fe200078e0a0a */
[----:B------:R-:W-:Y:S01]  /*0b70*/  LOP3.LUT R50, R3, 0x2e, RZ, 0xfc, !PT ;  /* 0x0000002e03327812 */ /* 0x000fe200078efcff */
[--C-:B------:R-:W-:Y:S01]  /*0b80*/  @!P3 IMAD.IADD R7, R7, 0x1, -R2.reuse ;  /* 0x000000010707b824 */ /* 0x100fe200078e0a02 */
[C---:B------:R-:W-:Y:S01]  /*0b90*/  ISETP.GT.U32.AND P3, PT, R2.reuse, R11, PT ;  /* 0x0000000b0200720c */ /* 0x040fe20003f64070 */
[----:B------:R-:W-:Y:S01]  /*0ba0*/  IMAD R13, R2, R10, R13 ;  /* 0x0000000a020d7224 */ /* 0x000fe200078e020d */
[C---:B------:R-:W-:Y:S02]  /*0bb0*/  LOP3.LUT R10, R3.reuse, 0x72, RZ, 0xfc, !PT ;  /* 0x00000072030a7812 */ /* 0x040fe400078efcff */
[----:B------:R-:W-:Y:S01]  /*0bc0*/  LOP3.LUT R52, R3, 0x2c, RZ, 0xfc, !PT ;  /* 0x0000002c03347812 */ /* 0x000fe200078efcff */
[--C-:B------:R-:W-:Y:S01]  /*0bd0*/  @!P0 IMAD.IADD R9, R9, 0x1, -R2.reuse ;  /* 0x0000000109098824 */ /* 0x100fe200078e0a02 */
[----:B------:R-:W-:Y:S01]  /*0be0*/  IABS R17, R10 ;  /* 0x0000000a00117213 */ /* 0x000fe20000000000 */
[----:B------:R-:W-:Y:S01]  /*0bf0*/  @!P2 IMAD.IADD R5, R5, 0x1, -R2 ;  /* 0x000000010505a824 */ /* 0x000fe200078e0a02 */
[----:B------:R-:W-:-:S02]  /*0c00*/  ISETP.GE.AND P2, PT, R15, RZ, PT ;  /* 0x000000ff0f00720c */ /* 0x000fc40003f46270 */
[----:B------:R-:W-:Y:S01]  /*0c10*/  IABS R15, R6 ;  /* 0x00000006000f7213 */ /* 0x000fe20000000000 */
[----:B------:R-:W-:Y:S01]  /*0c20*/  IMAD.MOV.U32 R4, RZ, RZ, R5 ;  /* 0x000000ffff047224 */ /* 0x000fe200078e0005 */
[----:B------:R-:W-:Y:S01]  /*0c30*/  ISETP.GT.U32.AND P0, PT, R2, R9, PT ;  /* 0x000000090200720c */ /* 0x000fe20003f04070 */
[----:B------:R-:W-:Y:S01]  /*0c40*/  @!P3 IMAD.IADD R11, R11, 0x1, -R2 ;  /* 0x000000010b0bb824 */ /* 0x000fe200078e0a02 */
[----:B------:R-:W-:Y:S01]  /*0c50*/  IABS R51, R50 ;  /* 0x0000003200337213 */ /* 0x000fe20000000000 */
[----:B------:R-:W-:Y:S01]  /*0c60*/  @!P5 IMAD.MOV R4, RZ, RZ, -R4 ;  /* 0x000000ffff04d224 */ /* 0x000fe200078e0a04 */
[----:B------:R-:W-:Y:S01]  /*0c70*/  ISETP.GE.AND P5, PT, R6, RZ, PT ;  /* 0x000000ff0600720c */ /* 0x000fe20003fa6270 */
[----:B------:R-:W-:Y:S01]  /*0c80*/  IMAD.HI.U32 R6, R8, R15, RZ ;  /* 0x0000000f08067227 */ /* 0x000fe200078e00ff */
[----:B------:R-:W-:Y:S02]  /*0c90*/  ISETP.GT.U32.AND P3, PT, R2, R11, PT ;  /* 0x0000000b0200720c */ /* 0x000fe40003f64070 */
[----:B------:R-:W-:Y:S01]  /*0ca0*/  IABS R53, R52 ;  /* 0x0000003400357213 */ /* 0x000fe20000000000 */
[----:B------:R-:W-:Y:S01]  /*0cb0*/  IMAD.MOV.U32 R5, RZ, RZ, R7 ;  /* 0x000000ffff057224 */ /* 0x000fe200078e0007 */
[C---:B------:R-:W-:Y:S01]  /*0cc0*/  LOP3.LUT R54, R3.reuse, 0x24, RZ, 0xfc, !PT ;  /* 0x0000002403367812 */ /* 0x040fe200078efcff */
[----:B------:R-:W-:Y:S01]  /*0cd0*/  IMAD.MOV R6, RZ, RZ, -R6 ;  /* 0x000000ffff067224 */ /* 0x000fe200078e0a06 */
[----:B------:R-:W-:Y:S01]  /*0ce0*/  LOP3.LUT R56, R3, 0x22, RZ, 0xfc, !PT ;  /* 0x0000002203387812 */ /* 0x000fe200078efcff */
[----:B------:R-:W-:Y:S01]  /*0cf0*/  IMAD.HI.U32 R7, R8, R17, RZ ;  /* 0x0000001108077227 */ /* 0x000fe200078e00ff */
[----:B------:R-:W-:-:S02]  /*0d00*/  IABS R59, R54 ;  /* 0x00000036003b7213 */ /* 0x000fc40000000000 */
[----:B------:R-:W-:Y:S01]  /*0d10*/  IABS R61, R56 ;  /* 0x00000038003d7213 */ /* 0x000fe20000000000 */
[----:B------:R-:W-:Y:S01]  /*0d20*/  @!P1 IMAD.MOV R5, RZ, RZ, -R5 ;  /* 0x000000ffff059224 */ /* 0x000fe200078e0a05 */
[----:B------:R-:W-:Y:S01]  /*0d30*/  ISETP.GE.AND P1, PT, R10, RZ, PT ;  /* 0x000000ff0a00720c */ /* 0x000fe20003f26270 */
[C---:B------:R-:W-:Y:S01]  /*0d40*/  IMAD R10, R2.reuse, R6, R15 ;  /* 0x00000006020a7224 */ /* 0x040fe200078e020f */
[----:B------:R-:W-:Y:S01]  /*0d50*/  LOP3.LUT R64, R3, 0x18, RZ, 0xfc, !PT ;  /* 0x0000001803407812 */ /* 0x000fe200078efcff */
[--C-:B------:R-:W-:Y:S01]  /*0d60*/  @!P0 IMAD.IADD R9, R9, 0x1, -R2.reuse ;  /* 0x0000000109098824 */ /* 0x100fe200078e0a02 */
[C---:B------:R-:W-:Y:S01]  /*0d70*/  ISETP.GT.U32.AND P0, PT, R2.reuse, R13, PT ;  /* 0x0000000d0200720c */ /* 0x040fe20003f04070 */
[----:B------:R-:W-:Y:S01]  /*0d80*/  IMAD.MOV R7, RZ, RZ, -R7 ;  /* 0x000000ffff077224 */ /* 0x000fe200078e0a07 */
[----:B------:R-:W-:Y:S01]  /*0d90*/  IABS R71, R64 ;  /* 0x0000004000477213 */ /* 0x000fe20000000000 */
[----:B------:R-:W-:Y:S01]  /*0da0*/  @!P3 IMAD.IADD R11, R11, 0x1, -R2 ;  /* 0x000000010b0bb824 */ /* 0x000fe200078e0a02 */
[C---:B------:R-:W-:Y:S01]  /*0db0*/  ISETP.GT.U32.AND P3, PT, R2.reuse, R10, PT ;  /* 0x0000000a0200720c */ /* 0x040fe20003f64070 */
[----:B------:R-:W-:Y:S01]  /*0dc0*/  IMAD R15, R2, R7, R17 ;  /* 0x00000007020f7224 */ /* 0x000fe200078e0211 */
[C---:B------:R-:W-:Y:S01]  /*0dd0*/  LOP3.LUT R62, R3.reuse, 0x1a, RZ, 0xfc, !PT ;  /* 0x0000001a033e7812 */ /* 0x040fe200078efcff */
[----:B------:R-:W-:Y:S01]  /*0de0*/  IMAD.MOV.U32 R6, RZ, RZ, R9 ;  /* 0x000000ffff067224 */ /* 0x000fe200078e0009 */
[----:B------:R-:W-:Y:S01]  /*0df0*/  LOP3.LUT R72, R3, 0xa, RZ, 0xfc, !PT ;  /* 0x0000000a03487812 */ /* 0x000fe200078efcff */
[----:B------:R-:W-:Y:S01]  /*0e00*/  IMAD.HI.U32 R7, R8, R19, RZ ;  /* 0x0000001308077227 */ /* 0x000fe200078e00ff */
[----:B------:R-:W-:-:S02]  /*0e10*/  IABS R69, R62 ;  /* 0x0000003e00457213 */ /* 0x000fc40000000000 */
[----:B------:R-:W-:Y:S01]  /*0e20*/  IABS R85, R72 ;  /* 0x0000004800557213 */ /* 0x000fe20000000000 */
[----:B------:R-:W-:Y:S01]  /*0e30*/  @!P6 IMAD.MOV R6, RZ, RZ, -R6 ;  /* 0x000000ffff06e224 */ /* 0x000fe200078e0a06 */
[----:B------:R-:W-:Y:S01]  /*0e40*/  ISETP.GT.U32.AND P6, PT, R2, R15, PT ;  /* 0x0000000f0200720c */ /* 0x000fe20003fc4070 */
[----:B------:R-:W-:Y:S01]  /*0e50*/  IMAD.MOV R9, RZ, RZ, -R7 ;  /* 0x000000ffff097224 */ /* 0x000fe200078e0a07 */
[C---:B------:R-:W-:Y:S01]  /*0e60*/  LOP3.LUT R74, R3.reuse, 0x8, RZ, 0xfc, !PT ;  /* 0x00000008034a7812 */ /* 0x040fe200078efcff */
[----:B------:R-:W-:Y:S01]  /*0e70*/  @!P3 IMAD.IADD R10, R10, 0x1, -R2 ;  /* 0x000000010a0ab824 */ /* 0x000fe200078e0a02 */
[----:B------:R-:W-:Y:S01]  /*0e80*/  LOP3.LUT R76, R3, 0x4, RZ, 0xfc, !PT ;  /* 0x00000004034c7812 */ /* 0x000fe200078efcff */
[----:B------:R-:W-:Y:S01]  /*0e90*/  IMAD.MOV R17, RZ, RZ, -R12 ;  /* 0x000000ffff117224 */ /* 0x000fe200078e0a0c */
[----:B------:R-:W-:Y:S01]  /*0ea0*/  IABS R87, R74 ;  /* 0x0000004a00577213 */ /* 0x000fe20000000000 */
[C---:B------:R-:W-:Y:S01]  /*0eb0*/  IMAD R12, R2.reuse, R9, R19 ;  /* 0x00000009020c7224 */ /* 0x040fe200078e0213 */
[C---:B------:R-:W-:Y:S01]  /*0ec0*/  ISETP.GT.U32.AND P3, PT, R2.reuse, R10, PT ;  /* 0x0000000a0200720c */ /* 0x040fe20003f64070 */
[----:B------:R-:W-:Y:S01]  /*0ed0*/  IMAD.MOV.U32 R7, RZ, RZ, R11 ;  /* 0x000000ffff077224 */ /* 0x000fe200078e000b */
[----:B------:R-:W-:Y:S01]  /*0ee0*/  IABS R19, R20 ;  /* 0x0000001400137213 */ /* 0x000fe20000000000 */
[----:B------:R-:W-:Y:S01]  /*0ef0*/  IMAD R17, R2, R17, R21 ;  /* 0x0000001102117224 */ /* 0x000fe200078e0215 */
[----:B------:R-:W-:Y:S01]  /*0f00*/  IABS R21, R22 ;  /* 0x0000001600157213 */ /* 0x000fe20000000000 */
[----:B------:R-:W-:Y:S01]  /*0f10*/  @!P6 IMAD.IADD R15, R15, 0x1, -R2 ;  /* 0x000000010f0fe824 */ /* 0x000fe200078e0a02 */
[----:B------:R-:W-:Y:S01]  /*0f20*/  LOP3.LUT R78, R3, 0x2, RZ, 0xfc, !PT ;  /* 0x00000002034e7812 */ /* 0x000fe200078efcff */
[----:B------:R-:W-:Y:S01]  /*0f30*/  IMAD.HI.U32 R9, R8, R19, RZ ;  /* 0x0000001308097227 */ /* 0x000fe200078e00ff */
[----:B------:R-:W-:-:S02]  /*0f40*/  IABS R93, R3 ;  /* 0x00000003005d7213 */ /* 0x000fc40000000000 */
[----:B------:R-:W-:Y:S01]  /*0f50*/  ISETP.GT.U32.AND P6, PT, R2, R15, PT ;  /* 0x0000000f0200720c */ /* 0x000fe20003fc4070 */
[----:B------:R-:W-:Y:S01]  /*0f60*/  @!P4 IMAD.MOV R7, RZ, RZ, -R7 ;  /* 0x000000ffff07c224 */ /* 0x000fe200078e0a07 */
[----:B------:R-:W-:Y:S01]  /*0f70*/  ISETP.GE.AND P4, PT, R14, RZ, PT ;  /* 0x000000ff0e00720c */ /* 0x000fe20003f86270 */
[--C-:B------:R-:W-:Y:S01]  /*0f80*/  @!P3 IMAD.IADD R10, R10, 0x1, -R2.reuse ;  /* 0x000000010a0ab824 */ /* 0x100fe200078e0a02 */
[----:B------:R-:W-:Y:S01]  /*0f90*/  ISETP.GT.U32.AND P3, PT, R2, R12, PT ;  /* 0x0000000c0200720c */ /* 0x000fe20003f64070 */
[----:B------:R-:W-:Y:S01]  /*0fa0*/  @!P0 IMAD.IADD R13, R13, 0x1, -R2 ;  /* 0x000000010d0d8824 */ /* 0x000fe200078e0a02 */
[----:B------:R-:W-:Y:S01]  /*0fb0*/  IABS R91, R78 ;  /* 0x0000004e005b7213 */ /* 0x000fe20000000000 */
[----:B------:R-:W-:Y:S01]  /*0fc0*/  IMAD.MOV R14, RZ, RZ, -R9 ;  /* 0x000000ffff0e7224 */ /* 0x000fe200078e0a09 */
[----:B------:R-:W-:Y:S01]  /*0fd0*/  LOP3.LUT R168, R168, 0x60, RZ, 0xc0, !PT ;  /* 0x00000060a8a87812 */ /* 0x000fe200078ec0ff */
[----:B------:R-:W-:Y:S01]  /*0fe0*/  IMAD.HI.U32 R9, R8, R21, RZ ;  /* 0x0000001508097227 */ /* 0x000fe200078e00ff */
[----:B------:R-:W-:-:S03]  /*0ff0*/  ISETP.GT.U32.AND P0, PT, R2, R13, PT ;  /* 0x0000000d0200720c */ /* 0x000fc60003f04070 */
[--C-:B------:R-:W-:Y:S01]  /*1000*/  @!P6 IMAD.IADD R15, R15, 0x1, -R2.reuse ;  /* 0x000000010f0fe824 */ /* 0x100fe200078e0a02 */
[C---:B------:R-:W-:Y:S01]  /*1010*/  ISETP.GT.U32.AND P6, PT, R2.reuse, R17, PT ;  /* 0x000000110200720c */ /* 0x040fe20003fc4070 */
[----:B------:R-:W-:Y:S02]  /*1020*/  IMAD R14, R2, R14, R19 ;  /* 0x0000000e020e7224 */ /* 0x000fe400078e0213 */
[----:B------:R-:W-:Y:S02]  /*1030*/  IMAD.MOV R19, RZ, RZ, -R9 ;  /* 0x000000ffff137224 */ /* 0x000fe400078e0a09 */
[----:B------:R-:W-:Y:S01]  /*1040*/  @!P3 IMAD.IADD R12, R12, 0x1, -R2 ;  /* 0x000000010c0cb824 */ /* 0x000fe200078e0a02 */
[C---:B------:R-:W-:Y:S01]  /*1050*/  ISETP.GT.U32.AND P3, PT, R2.reuse, R14, PT ;  /* 0x0000000e0200720c */ /* 0x040fe20003f64070 */
[----:B------:R-:W-:Y:S02]  /*1060*/  IMAD R19, R2, R19, R21 ;  /* 0x0000001302137224 */ /* 0x000fe400078e0215 */
[----:B------:R-:W-:-:S04]  /*1070*/  IMAD.HI.U32 R9, R8, R27, RZ ;  /* 0x0000001b08097227 */ /* 0x000fc800078e00ff */
[--C-:B------:R-:W-:Y:S01]  /*1080*/  @!P6 IMAD.IADD R17, R17, 0x1, -R2.reuse ;  /* 0x000000011111e824 */ /* 0x100fe200078e0a02 */
[----:B------:R-:W-:Y:S01]  /*1090*/  ISETP.GT.U32.AND P6, PT, R2, R19, PT ;  /* 0x000000130200720c */ /* 0x000fe20003fc4070 */
[----:B------:R-:W-:Y:S02]  /*10a0*/  IMAD.MOV R9, RZ, RZ, -R9 ;  /* 0x000000ffff097224 */ /* 0x000fe400078e0a09 */
[----:B------:R-:W-:Y:S01]  /*10b0*/  @!P0 IMAD.IADD R13, R13, 0x1, -R2 ;  /* 0x000000010d0d8824 */ /* 0x000fe200078e0a02 */
[----:B------:R-:W-:Y:S01]  /*10c0*/  ISETP.GE.AND P0, PT, R16, RZ, PT ;  /* 0x000000ff1000720c */ /* 0x000fe20003f06270 */
[----:B------:R-:W-:-:S04]  /*10d0*/  IMAD.HI.U32 R11, R8, R23, RZ ;  /* 0x00000017080b7227 */ /* 0x000fc800078e00ff */
[----:B------:R-:W-:Y:S02]  /*10e0*/  IMAD R18, R2, R9, R27 ;  /* 0x0000000902127224 */ /* 0x000fe400078e021b */
[----:B------:R-:W-:Y:S02]  /*10f0*/  IMAD.MOV.U32 R9, RZ, RZ, R13 ;  /* 0x000000ffff097224 */ /* 0x000fe400078e000d */
[----:B------:R-:W-:-:S04]  /*1100*/  IMAD.HI.U32 R16, R8, R25, RZ ;  /* 0x0000001908107227 */ /* 0x000fc800078e00ff */
[----:B------:R-:W-:Y:S01]  /*1110*/  @!P3 IMAD.IADD R14, R14, 0x1, -R2 ;  /* 0x000000010e0eb824 */ /* 0x000fe200078e0a02 */
[C---:B------:R-:W-:Y:S01]  /*1120*/  ISETP.GT.U32.AND P3, PT, R2.reuse, R12, PT ;  /* 0x0000000c0200720c */ /* 0x040fe20003f64070 */
[----:B------:R-:W-:Y:S02]  /*1130*/  IMAD.MOV R11, RZ, RZ, -R11 ;  /* 0x000000ffff0b7224 */ /* 0x000fe400078e0a0b */
[----:B------:R-:W-:Y:S01]  /*1140*/  @!P2 IMAD.MOV R9, RZ, RZ, -R9 ;  /* 0x000000ffff09a224 */ /* 0x000fe200078e0a09 */
[C---:B------:R-:W-:Y:S01]  /*1150*/  ISETP.GT.U32.AND P2, PT, R2.reuse, R17, PT ;  /* 0x000000110200720c */ /* 0x040fe20003f44070 */
[----:B------:R-:W-:Y:S02]  /*1160*/  IMAD.MOV R21, RZ, RZ, -R16 ;  /* 0x000000ffff157224 */ /* 0x000fe400078e0a10 */
[C---:B------:R-:W-:Y:S01]  /*1170*/  IMAD R16, R2.reuse, R11, R23 ;  /* 0x0000000b02107224 */ /* 0x040fe200078e0217 */
[----:B------:R-:W-:Y:S01]  /*1180*/  IABS R23, R29 ;  /* 0x0000001d00177213 */ /* 0x000fe20000000000 */
[----:B------:R-:W-:Y:S01]  /*1190*/  @!P6 IMAD.IADD R19, R19, 0x1, -R2 ;  /* 0x000000011313e824 */ /* 0x000fe200078e0a02 */
[----:B------:R-:W-:Y:S01]  /*11a0*/  ISETP.GT.U32.AND P6, PT, R2, R14, PT ;  /* 0x0000000e0200720c */ /* 0x000fe20003fc4070 */
[----:B------:R-:W-:-:S02]  /*11b0*/  IMAD.MOV.U32 R11, RZ, RZ, R15 ;  /* 0x000000ffff0b7224 */ /* 0x000fc400078e000f */
[C---:B------:R-:W-:Y:S01]  /*11c0*/  IMAD R21, R2.reuse, R21, R25 ;  /* 0x0000001502157224 */ /* 0x040fe200078e0219 */
[----:B------:R-:W-:Y:S01]  /*11d0*/  IABS R25, R30 ;  /* 0x0000001e00197213 */ /* 0x000fe20000000000 */
[----:B------:R-:W-:Y:S01]  /*11e0*/  @!P1 IMAD.MOV R11, RZ, RZ, -R11 ;  /* 0x000000ffff0b9224 */ /* 0x000fe200078e0a0b */
[C---:B------:R-:W-:Y:S01]  /*11f0*/  ISETP.GT.U32.AND P1, PT, R2.reuse, R16, PT ;  /* 0x000000100200720c */ /* 0x040fe20003f24070 */
[----:B------:R-:W-:Y:S01]  /*1200*/  @!P5 IMAD.MOV R10, RZ, RZ, -R10 ;  /* 0x000000ffff0ad224 */ /* 0x000fe200078e0a0a */
[----:B------:R-:W-:Y:S01]  /*1210*/  ISETP.GT.U32.AND P5, PT, R2, R19, PT ;  /* 0x000000130200720c */ /* 0x000fe20003fa4070 */
[--C-:B------:R-:W-:Y:S01]  /*1220*/  @!P3 IMAD.IADD R12, R12, 0x1, -R2.reuse ;  /* 0x000000010c0cb824 */ /* 0x100fe200078e0a02 */
[----:B------:R-:W-:Y:S01]  /*1230*/  ISETP.GT.U32.AND P3, PT, R2, R21, PT ;  /* 0x000000150200720c */ /* 0x000fe20003f64070 */
[----:B------:R-:W-:Y:S01]  /*1240*/  @!P2 IMAD.IADD R17, R17, 0x1, -R2 ;  /* 0x000000011111a824 */ /* 0x000fe200078e0a02 */
[----:B------:R-:W-:Y:S01]  /*1250*/  ISETP.GE.AND P2, PT, R20, RZ, PT ;  /* 0x000000ff1400720c */ /* 0x000fe20003f46270 */
[----:B------:R-:W-:-:S04]  /*1260*/  IMAD.HI.U32 R13, R8, R23, RZ ;  /* 0x00000017080d7227 */ /* 0x000fc800078e00ff */
[--C-:B------:R-:W-:Y:S01]  /*1270*/  @!P6 IMAD.IADD R14, R14, 0x1, -R2.reuse ;  /* 0x000000010e0ee824 */ /* 0x100fe200078e0a02 */
[----:B------:R-:W-:Y:S01]  /*1280*/  ISETP.GT.U32.AND P6, PT, R2, R18, PT ;  /* 0x000000120200720c */ /* 0x000fe20003fc4070 */
[----:B------:R-:W-:Y:S02]  /*1290*/  IMAD.MOV R13, RZ, RZ, -R13 ;  /* 0x000000ffff0d7224 */ /* 0x000fe400078e0a0d */
[--C-:B------:R-:W-:Y:S01]  /*12a0*/  @!P1 IMAD.IADD R16, R16, 0x1, -R2.reuse ;  /* 0x0000000110109824 */ /* 0x100fe200078e0a02 */
[----:B------:R-:W-:Y:S01]  /*12b0*/  ISETP.GE.AND P1, PT, R24, RZ, PT ;  /* 0x000000ff1800720c */ /* 0x000fe20003f26270 */
[----:B------:R-:W-:Y:S01]  /*12c0*/  @!P5 IMAD.IADD R19, R19, 0x1, -R2 ;  /* 0x000000011313d824 */ /* 0x000fe200078e0a02 */
[----:B------:R-:W-:Y:S01]  /*12d0*/  ISETP.GE.AND P5, PT, R22, RZ, PT ;  /* 0x000000ff1600720c */ /* 0x000fe20003fa6270 */
[----:B------:R-:W-:Y:S01]  /*12e0*/  IMAD R23, R2, R13, R23 ;  /* 0x0000000d02177224 */ /* 0x000fe200078e0217 */
[C---:B------:R-:W-:Y:S01]  /*12f0*/  LOP3.LUT R22, R3.reuse, 0x5e, RZ, 0xfc, !PT ;  /* 0x0000005e03167812 */ /* 0x040fe200078efcff */
[----:B------:R-:W-:Y:S01]  /*1300*/  IMAD.HI.U32 R15, R8, R25, RZ ;  /* 0x00000019080f7227 */ /* 0x000fe200078e00ff */
[----:B------:R-:W-:-:S03]  /*1310*/  LOP3.LUT R24, R3, 0x5c, RZ, 0xfc, !PT ;  /* 0x0000005c03187812 */ /* 0x000fc600078efcff */
[----:B------:R-:W-:Y:S01]  /*1320*/  @!P3 IMAD.IADD R21, R21, 0x1, -R2 ;  /* 0x000000011515b824 */ /* 0x000fe200078e0a02 */
[----:B------:R-:W-:Y:S01]  /*1330*/  IABS R27, R24 ;  /* 0x00000018001b7213 */ /* 0x000fe20000000000 */
[----:B------:R-:W-:Y:S01]  /*1340*/  IMAD.MOV.U32 R13, RZ, RZ, R17 ;  /* 0x000000ffff0d7224 */ /* 0x000fe200078e0011 */
[----:B------:R-:W-:Y:S01]  /*1350*/  ISETP.GE.AND P3, PT, R26, RZ, PT ;  /* 0x000000ff1a00720c */ /* 0x000fe20003f66270 */
[----:B------:R-:W-:Y:S01]  /*1360*/  @!P4 IMAD.MOV R12, RZ, RZ, -R12 ;  /* 0x000000ffff0cc224 */ /* 0x000fe200078e0a0c */
[C---:B------:R-:W-:Y:S01]  /*1370*/  ISETP.GT.U32.AND P4, PT, R2.reuse, R16, PT ;  /* 0x000000100200720c */ /* 0x040fe20003f84070 */
[----:B------:R-:W-:Y:S01]  /*1380*/  @!P2 IMAD.MOV R14, RZ, RZ, -R14 ;  /* 0x000000ffff0ea224 */ /* 0x000fe200078e0a0e */
[C---:B------:R-:W-:Y:S01]  /*1390*/  ISETP.GT.U32.AND P2, PT, R2.reuse, R23, PT ;  /* 0x000000170200720c */ /* 0x040fe20003f44070 */
[----:B------:R-:W-:Y:S01]  /*13a0*/  IMAD.MOV R15, RZ, RZ, -R15 ;  /* 0x000000ffff0f7224 */ /* 0x000fe200078e0a0f */
[C---:B------:R-:W-:Y:S01]  /*13b0*/  LOP3.LUT R26, R3.reuse, 0x56, RZ, 0xfc, !PT ;  /* 0x00000056031a7812 */ /* 0x040fe200078efcff */
[----:B------:R-:W-:Y:S01]  /*13c0*/  @!P0 IMAD.MOV R13, RZ, RZ, -R13 ;  /* 0x000000ffff0d8224 */ /* 0x000fe200078e0a0d */
[----:B------:R-:W-:Y:S01]  /*13d0*/  ISETP.GT.U32.AND P0, PT, R2, R21, PT ;  /* 0x000000150200720c */ /* 0x000fe20003f04070 */
[--C-:B------:R-:W-:Y:S01]  /*13e0*/  @!P6 IMAD.IADD R18, R18, 0x1, -R2.reuse ;  /* 0x000000011212e824 */ /* 0x100fe200078e0a02 */
[----:B------:R-:W-:Y:S01]  /*13f0*/  IABS R31, R26 ;  /* 0x0000001a001f7213 */ /* 0x000fe20000000000 */
[C---:B------:R-:W-:Y:S01]  /*1400*/  IMAD R20, R2.reuse, R15, R25 ;  /* 0x0000000f02147224 */ /* 0x040fe200078e0219 */
[----:B------:R-:W-:Y:S01]  /*1410*/  IABS R25, R22 ;  /* 0x0000001600197213 */ /* 0x000fe20000000000 */
[----:B------:R-:W-:Y:S01]  /*1420*/  IMAD.MOV.U32 R15, RZ, RZ, R19 ;  /* 0x000000ffff0f7224 */ /* 0x000fe200078e0013 */
[----:B------:R-:W-:Y:S01]  /*1430*/  ISETP.GT.U32.AND P6, PT, R2, R18, PT ;  /* 0x000000120200720c */ /* 0x000fe20003fc4070 */
[----:B------:R-:W-:Y:S01]  /*1440*/  @!P4 IMAD.IADD R16, R16, 0x1, -R2 ;  /* 0x000000011010c824 */ /* 0x000fe200078e0a02 */
[----:B------:R-:W-:Y:S01]  /*1450*/  ISETP.GT.U32.AND P4, PT, R2, R20, PT ;  /* 0x000000140200720c */ /* 0x000fe20003f84070 */
[----:B------:R-:W-:Y:S01]  /*1460*/  @!P5 IMAD.MOV R15, RZ, RZ, -R15 ;  /* 0x000000ffff0fd224 */ /* 0x000fe200078e0a0f */
[----:B------:R-:W-:Y:S01]  /*1470*/  ISETP.GE.AND P5, PT, R28, RZ, PT ;  /* 0x000000ff1c00720c */ /* 0x000fe20003fa6270 */
[----:B------:R-:W-:Y:S01]  /*1480*/  IMAD.HI.U32 R17, R8, R25, RZ ;  /* 0x0000001908117227 */ /* 0x000fe200078e00ff */
[----:B------:R-:W-:-:S03]  /*1490*/  LOP3.LUT R28, R3, 0x54, RZ, 0xfc, !PT ;  /* 0x00000054031c7812 */ /* 0x000fc600078efcff */
[--C-:B------:R-:W-:Y:S01]  /*14a0*/  @!P2 IMAD.IADD R23, R23, 0x1, -R2.reuse ;  /* 0x000000011717a824 */ /* 0x100fe200078e0a02 */
[----:B------:R-:W-:Y:S01]  /*14b0*/  ISETP.GE.AND P2, PT, R22, RZ, PT ;  /* 0x000000ff1600720c */ /* 0x000fe20003f46270 */
[--C-:B------:R-:W-:Y:S01]  /*14c0*/  @!P0 IMAD.IADD R21, R21, 0x1, -R2.reuse ;  /* 0x0000000115158824 */ /* 0x100fe200078e0a02 */
[----:B------:R-:W-:Y:S01]  /*14d0*/  ISETP.GE.AND P0, PT, R29, RZ, PT ;  /* 0x000000ff1d00720c */ /* 0x000fe20003f06270 */
[----:B------:R-:W-:Y:S02]  /*14e0*/  IMAD.MOV R22, RZ, RZ, -R17 ;  /* 0x000000ffff167224 */ /* 0x000fe400078e0a11 */
[----:B------:R-:W-:Y:S02]  /*14f0*/  IMAD.MOV.U32 R17, RZ, RZ, R21 ;  /* 0x000000ffff117224 */ /* 0x000fe400078e0015 */
[----:B------:R-:W-:Y:S01]  /*1500*/  @!P6 IMAD.IADD R18, R18, 0x1, -R2 ;  /* 0x000000011212e824 */ /* 0x000fe200078e0a02 */
[----:B------:R-:W-:Y:S01]  /*1510*/  ISETP.GE.AND P6, PT, R30, RZ, PT ;  /* 0x000000ff1e00720c */ /* 0x000fe20003fc6270 */
[----:B------:R-:W-:Y:S01]  /*1520*/  IMAD R21, R2, R22, R25 ;  /* 0x0000001602157224 */ /* 0x000fe200078e0219 */
[----:B------:R-:W-:Y:S01]  /*1530*/  LOP3.LUT R30, R3, 0x52, RZ, 0xfc, !PT ;  /* 0x00000052031e7812 */ /* 0x000fe200078efcff */
[----:B------:R-:W-:-:S02]  /*1540*/  @!P5 IMAD.MOV R18, RZ, RZ, -R18 ;  /* 0x000000ffff12d224 */ /* 0x000fc400078e0a12 */
[----:B------:R-:W-:Y:S01]  /*1550*/  @!P4 IMAD.IADD R20, R20, 0x1, -R2 ;  /* 0x000000011414c824 */ /* 0x000fe200078e0a02 */
[C---:B------:R-:W-:Y:S01]  /*1560*/  ISETP.GT.U32.AND P5, PT, R2.reuse, R21, PT ;  /* 0x000000150200720c */ /* 0x040fe20003fa4070 */
[----:B------:R-:W-:Y:S01]  /*1570*/  @!P1 IMAD.MOV R16, RZ, RZ, -R16 ;  /* 0x000000ffff109224 */ /* 0x000fe200078e0a10 */
[----:B------:R-:W-:Y:S01]  /*1580*/  ISETP.GT.U32.AND P1, PT, R2, R23, PT ;  /* 0x000000170200720c */ /* 0x000fe20003f24070 */
[----:B------:R-:W-:Y:S01]  /*1590*/  IMAD.HI.U32 R19, R8, R27, RZ ;  /* 0x0000001b08137227 */ /* 0x000fe200078e00ff */
[----:B------:R-:W-:-:S03]  /*15a0*/  ISETP.GT.U32.AND P4, PT, R2, R20, PT ;  /* 0x000000140200720c */ /* 0x000fc60003f84070 */
[----:B------:R-:W-:Y:S02]  /*15b0*/  IMAD.MOV R19, RZ, RZ, -R19 ;  /* 0x000000ffff137224 */ /* 0x000fe400078e0a13 */
[----:B------:R-:W-:Y:S01]  /*15c0*/  @!P3 IMAD.MOV R17, RZ, RZ, -R17 ;  /* 0x000000ffff11b224 */ /* 0x000fe200078e0a11 */
[----:B------:R-:W-:Y:S01]  /*15d0*/  ISETP.GE.AND P3, PT, R24, RZ, PT ;  /* 0x000000ff1800720c */ /* 0x000fe20003f66270 */
[----:B------:R-:W-:Y:S01]  /*15e0*/  IMAD R22, R2, R19, R27 ;  /* 0x0000001302167224 */ /* 0x000fe200078e021b */
[----:B------:R-:W-:Y:S01]  /*15f0*/  LOP3.LUT R19, R3, 0x5a, RZ, 0xfc, !PT ;  /* 0x0000005a03137812 */ /* 0x000fe200078efcff */
[--C-:B------:R-:W-:Y:S01]  /*1600*/  @!P5 IMAD.IADD R21, R21, 0x1, -R2.reuse ;  /* 0x000000011515d824 */ /* 0x100fe200078e0a02 */
[----:B------:R-:W-:Y:S01]  /*1610*/  LOP3.LUT R24, R3, 0x58, RZ, 0xfc, !PT ;  /* 0x0000005803187812 */ /* 0x000fe200078efcff */
[--C-:B------:R-:W-:Y:S01]  /*1620*/  @!P1 IMAD.IADD R23, R23, 0x1, -R2.reuse ;  /* 0x0000000117179824 */ /* 0x100fe200078e0a02 */
[----:B------:R-:W-:Y:S01]  /*1630*/  IABS R27, R19 ;  /* 0x00000013001b7213 */ /* 0x000fe20000000000 */
[----:B------:R-:W-:Y:S01]  /*1640*/  @!P4 IMAD.IADD R20, R20, 0x1, -R2 ;  /* 0x000000011414c824 */ /* 0x000fe200078e0a02 */
[----:B------:R-:W-:Y:S01]  /*1650*/  ISETP.GE.AND P1, PT, R19, RZ, PT ;  /* 0x000000ff1300720c */ /* 0x000fe20003f26270 */
[----:B------:R-:W-:Y:S01]  /*1660*/  IMAD.MOV.U32 R19, RZ, RZ, R23 ;  /* 0x000000ffff137224 */ /* 0x000fe200078e0017 */
[----:B------:R-:W-:Y:S01]  /*1670*/  ISETP.GT.U32.AND P5, PT, R2, R21, PT ;  /* 0x000000150200720c */ /* 0x000fe20003fa4070 */
[----:B------:R-:W-:Y:S01]  /*1680*/  IMAD.HI.U32 R23, R8, R27, RZ ;  /* 0x0000001b08177227 */ /* 0x000fe200078e00ff */
[----:B------:R-:W-:-:S02]  /*1690*/  ISETP.GT.U32.AND P4, PT, R2, R22, PT ;  /* 0x000000160200720c */ /* 0x000fc40003f84070 */
[----:B------:R-:W-:Y:S01]  /*16a0*/  IABS R29, R24 ;  /* 0x00000018001d7213 */ /* 0x000fe20000000000 */
[----:B------:R-:W-:Y:S02]  /*16b0*/  IMAD.MOV R23, RZ, RZ, -R23 ;  /* 0x000000ffff177224 */ /* 0x000fe400078e0a17 */
[----:B------:R-:W-:-:S04]  /*16c0*/  IMAD.HI.U32 R25, R8, R31, RZ ;  /* 0x0000001f08197227 */ /* 0x000fc800078e00ff */
[----:B------:R-:W-:Y:S01]  /*16d0*/  IMAD R23, R2, R23, R27 ;  /* 0x0000001702177224 */ /* 0x000fe200078e021b */
[----:B------:R-:W-:Y:S01]  /*16e0*/  IABS R27, R28 ;  /* 0x0000001c001b7213 */ /* 0x000fe20000000000 */
[--C-:B------:R-:W-:Y:S02]  /*16f0*/  @!P5 IMAD.IADD R21, R21, 0x1, -R2.reuse ;  /* 0x000000011515d824 */ /* 0x100fe400078e0a02 */
[----:B------:R-:W-:Y:S01]  /*1700*/  @!P4 IMAD.IADD R22, R22, 0x1, -R2 ;  /* 0x000000011616c824 */ /* 0x000fe200078e0a02 */
[----:B------:R-:W-:Y:S01]  /*1710*/  ISETP.GT.U32.AND P5, PT, R2, R23, PT ;  /* 0x000000170200720c */ /* 0x000fe20003fa4070 */
[----:B------:R-:W-:Y:S01]  /*1720*/  @!P0 IMAD.MOV R19, RZ, RZ, -R19 ;  /* 0x000000ffff138224 */ /* 0x000fe200078e0a13 */
[----:B------:R-:W-:Y:S01]  /*1730*/  ISETP.GE.AND P0, PT, R24, RZ, PT ;  /* 0x000000ff1800720c */ /* 0x000fe20003f06270 */
[----:B------:R-:W-:Y:S01]  /*1740*/  IMAD.MOV R25, RZ, RZ, -R25 ;  /* 0x000000ffff197224 */ /* 0x000fe200078e0a19 */
[----:B------:R-:W-:Y:S01]  /*1750*/  ISETP.GT.U32.AND P4, PT, R2, R22, PT ;  /* 0x000000160200720c */ /* 0x000fe20003f84070 */
[----:B------:R-:W-:-:S04]  /*1760*/  IMAD.HI.U32 R24, R8, R29, RZ ;  /* 0x0000001d08187227 */ /* 0x000fc800078e00ff */
[C---:B------:R-:W-:Y:S01]  /*1770*/  IMAD R25, R2.reuse, R25, R31 ;  /* 0x0000001902197224 */ /* 0x040fe200078e021f */
[----:B------:R-:W-:Y:S01]  /*1780*/  IABS R31, R30 ;  /* 0x0000001e001f7213 */ /* 0x000fe20000000000 */
[----:B------:R-:W-:Y:S02]  /*1790*/  IMAD.MOV R24, RZ, RZ, -R24 ;  /* 0x000000ffff187224 */ /* 0x000fe400078e0a18 */
[--C-:B------:R-:W-:Y:S01]  /*17a0*/  @!P5 IMAD.IADD R23, R23, 0x1, -R2.reuse ;  /* 0x000000011717d824 */ /* 0x100fe200078e0a02 */
[C---:B------:R-:W-:Y:S01]  /*17b0*/  ISETP.GT.U32.AND P5, PT, R2.reuse, R25, PT ;  /* 0x000000190200720c */ /* 0x040fe20003fa4070 */
[----:B------:R-:W-:Y:S02]  /*17c0*/  IMAD R24, R2, R24, R29 ;  /* 0x0000001802187224 */ /* 0x000fe400078e021d */
[----:B------:R-:W-:Y:S02]  /*17d0*/  @!P4 IMAD.IADD R22, R22, 0x1, -R2 ;  /* 0x000000011616c824 */ /* 0x000fe400078e0a02 */
[----:B------:R-:W-:Y:S01]  /*17e0*/  @!P6 IMAD.MOV R20, RZ, RZ, -R20 ;  /* 0x000000ffff14e224 */ /* 0x000fe200078e0a14 */
[----:B------:R-:W-:Y:S01]  /*17f0*/  ISETP.GT.U32.AND P4, PT, R2, R24, PT ;  /* 0x000000180200720c */ /* 0x000fe20003f84070 */
[----:B------:R-:W-:Y:S01]  /*1800*/  @!P2 IMAD.MOV R21, RZ, RZ, -R21 ;  /* 0x000000ffff15a224 */ /* 0x000fe200078e0a15 */
[----:B------:R-:W-:Y:S01]  /*1810*/  ISETP.GE.AND P6, PT, R26, RZ, PT ;  /* 0x000000ff1a00720c */ /* 0x000fe20003fc6270 */
[----:B------:R-:W-:Y:S01]  /*1820*/  IMAD.HI.U32 R26, R8, R27, RZ ;  /* 0x0000001b081a7227 */ /* 0x000fe200078e00ff */
[----:B------:R-:W-:-:S03]  /*1830*/  ISETP.GT.U32.AND P2, PT, R2, R23, PT ;  /* 0x000000170200720c */ /* 0x000fc60003f44070 */
[----:B------:R-:W-:Y:S02]  /*1840*/  IMAD.MOV R26, RZ, RZ, -R26 ;  /* 0x000000ffff1a7224 */ /* 0x000fe400078e0a1a */
[----:B------:R-:W-:Y:S02]  /*1850*/  @!P5 IMAD.IADD R25, R25, 0x1, -R2 ;  /* 0x000000011919d824 */ /* 0x000fe400078e0a02 */
[----:B------:R-:W-:Y:S01]  /*1860*/  @!P3 IMAD.MOV R22, RZ, RZ, -R22 ;  /* 0x000000ffff16b224 */ /* 0x000fe200078e0a16 */
[----:B------:R-:W-:Y:S01]  /*1870*/  ISETP.GE.AND P3, PT, R28, RZ, PT ;  /* 0x000000ff1c00720c */ /* 0x000fe20003f66270 */
[C---:B------:R-:W-:Y:S01]  /*1880*/  IMAD R26, R2.reuse, R26, R27 ;  /* 0x0000001a021a7224 */ /* 0x040fe200078e021b */
[----:B------:R-:W-:Y:S01]  /*1890*/  ISETP.GT.U32.AND P5, PT, R2, R25, PT ;  /* 0x000000190200720c */ /* 0x000fe20003fa4070 */
[----:B------:R-:W-:Y:S02]  /*18a0*/  @!P4 IMAD.IADD R24, R24, 0x1, -R2 ;  /* 0x000000011818c824 */ /* 0x000fe400078e0a02 */
[----:B------:R-:W-:-:S03]  /*18b0*/  IMAD.HI.U32 R28, R8, R33, RZ ;  /* 0x00000021081c7227 */ /* 0x000fc600078e00ff */
[C---:B------:R-:W-:Y:S01]  /*18c0*/  ISETP.GT.U32.AND P4, PT, R2.reuse, R24, PT ;  /* 0x000000180200720c */ /* 0x040fe20003f84070 */
[----:B------:R-:W-:Y:S01]  /*18d0*/  @!P2 IMAD.IADD R23, R23, 0x1, -R2 ;  /* 0x000000011717a824 */ /* 0x000fe200078e0a02 */
[----:B------:R-:W-:Y:S01]  /*18e0*/  ISETP.GT.U32.AND P2, PT, R2, R26, PT ;  /* 0x0000001a0200720c */ /* 0x000fe20003f44070 */
[----:B------:R-:W-:-:S04]  /*18f0*/  IMAD.HI.U32 R27, R8, R31, RZ ;  /* 0x0000001f081b7227 */ /* 0x000fc800078e00ff */
[----:B------:R-:W-:-:S04]  /*1900*/  IMAD.HI.U32 R29, R8, R35, RZ ;  /* 0x00000023081d7227 */ /* 0x000fc800078e00ff */
[----:B------:R-:W-:Y:S02]  /*1910*/  IMAD.MOV R28, RZ, RZ, -R28 ;  /* 0x000000ffff1c7224 */ /* 0x000fe400078e0a1c */
[----:B------:R-:W-:Y:S02]  /*1920*/  IMAD.MOV R27, RZ, RZ, -R27 ;  /* 0x000000ffff1b7224 */ /* 0x000fe400078e0a1b */
[----:B------:R-:W-:Y:S02]  /*1930*/  IMAD.MOV R29, RZ, RZ, -R29 ;  /* 0x000000ffff1d7224 */ /* 0x000fe400078e0a1d */
[C---:B------:R-:W-:Y:S02]  /*1940*/  IMAD R28, R2.reuse, R28, R33 ;  /* 0x0000001c021c7224 */ /* 0x040fe400078e0221 */
[C---:B------:R-:W-:Y:S01]  /*1950*/  IMAD R27, R2.reuse, R27, R31 ;  /* 0x0000001b021b7224 */ /* 0x040fe200078e021f */
[----:B------:R-:W-:Y:S01]  /*1960*/  IABS R31, R36 ;  /* 0x00000024001f7213 */ /* 0x000fe20000000000 */
[----:B------:R-:W-:-:S02]  /*1970*/  IMAD R29, R2, R29, R35 ;  /* 0x0000001d021d7224 */ /* 0x000fc400078e0223 */
[--C-:B------:R-:W-:Y:S01]  /*1980*/  @!P5 IMAD.IADD R25, R25, 0x1, -R2.reuse ;  /* 0x000000011919d824 */ /* 0x100fe200078e0a02 */
[----:B------:R-:W-:Y:S01]  /*1990*/  ISETP.GT.U32.AND P5, PT, R2, R28, PT ;  /* 0x0000001c0200720c */ /* 0x000fe20003fa4070 */
[--C-:B------:R-:W-:Y:S01]  /*19a0*/  @!P2 IMAD.IADD R26, R26, 0x1, -R2.reuse ;  /* 0x000000011a1aa824 */ /* 0x100fe200078e0a02 */
[C---:B------:R-:W-:Y:S01]  /*19b0*/  ISETP.GT.U32.AND P2, PT, R2.reuse, R27, PT ;  /* 0x0000001b0200720c */ /* 0x040fe20003f44070 */
[----:B------:R-:W-:Y:S01]  /*19c0*/  @!P6 IMAD.MOV R25, RZ, RZ, -R25 ;  /* 0x000000ffff19e224 */ /* 0x000fe200078e0a19 */
[----:B------:R-:W-:Y:S01]  /*19d0*/  ISETP.GT.U32.AND P6, PT, R2, R29, PT ;  /* 0x0000001d0200720c */ /* 0x000fe20003fc4070 */
[----:B------:R-:W-:Y:S01]  /*19e0*/  @!P4 IMAD.IADD R24, R24, 0x1, -R2 ;  /* 0x000000011818c824 */ /* 0x000fe200078e0a02 */
[----:B------:R-:W-:Y:S01]  /*19f0*/  ISETP.GE.AND P4, PT, R30, RZ, PT ;  /* 0x000000ff1e00720c */ /* 0x000fe20003f86270 */
[----:B------:R-:W-:-:S04]  /*1a00*/  IMAD.HI.U32 R30, R8, R31, RZ ;  /* 0x0000001f081e7227 */ /* 0x000fc800078e00ff */
[----:B------:R-:W-:Y:S01]  /*1a10*/  @!P0 IMAD.MOV R24, RZ, RZ, -R24 ;  /* 0x000000ffff188224 */ /* 0x000fe200078e0a18 */
[----:B------:R-:W-:Y:S01]  /*1a20*/  ISETP.GE.AND P0, PT, R32, RZ, PT ;  /* 0x000000ff2000720c */ /* 0x000fe20003f06270 */
[----:B------:R-:W-:Y:S01]  /*1a30*/  @!P5 IMAD.IADD R28, R28, 0x1, -R2 ;  /* 0x000000011c1cd824 */ /* 0x000fe200078e0a02 */
[----:B------:R-:W-:Y:S01]  /*1a40*/  LOP3.LUT R32, R3, 0x4a, RZ, 0xfc, !PT ;  /* 0x0000004a03207812 */ /* 0x000fe200078efcff */
[----:B------:R-:W-:Y:S02]  /*1a50*/  IMAD.MOV R30, RZ, RZ, -R30 ;  /* 0x000000ffff1e7224 */ /* 0x000fe400078e0a1e */
[--C-:B------:R-:W-:Y:S01]  /*1a60*/  @!P2 IMAD.IADD R27, R27, 0x1, -R2.reuse ;  /* 0x000000011b1ba824 */ /* 0x100fe200078e0a02 */
[----:B------:R-:W-:Y:S01]  /*1a70*/  IABS R33, R32 ;  /* 0x0000002000217213 */ /* 0x000fe20000000000 */
[----:B------:R-:W-:Y:S01]  /*1a80*/  @!P6 IMAD.IADD R29, R29, 0x1, -R2 ;  /* 0x000000011d1de824 */ /* 0x000fe200078e0a02 */
[C---:B------:R-:W-:Y:S01]  /*1a90*/  ISETP.GT.U32.AND P6, PT, R2.reuse, R28, PT ;  /* 0x0000001c0200720c */ /* 0x040fe20003fc4070 */
[C---:B------:R-:W-:Y:S01]  /*1aa0*/  IMAD R30, R2.reuse, R30, R31 ;  /* 0x0000001e021e7224 */ /* 0x040fe200078e021f */
[----:B------:R-:W-:Y:S01]  /*1ab0*/  ISETP.GT.U32.AND P5, PT, R2, R27, PT ;  /* 0x0000001b0200720c */ /* 0x000fe20003fa4070 */
[----:B------:R-:W-:Y:S01]  /*1ac0*/  IMAD.HI.U32 R31, R8, R33, RZ ;  /* 0x00000021081f7227 */ /* 0x000fe200078e00ff */
[----:B------:R-:W-:-:S02]  /*1ad0*/  ISETP.GE.AND P2, PT, R36, RZ, PT ;  /* 0x000000ff2400720c */ /* 0x000fc40003f46270 */
[----:B------:R-:W-:Y:S01]  /*1ae0*/  LOP3.LUT R36, R3, 0x46, RZ, 0xfc, !PT ;  /* 0x0000004603247812 */ /* 0x000fe200078efcff */
[----:B------:R-:W-:Y:S01]  /*1af0*/  @!P1 IMAD.MOV R23, RZ, RZ, -R23 ;  /* 0x000000ffff179224 */ /* 0x000fe200078e0a17 */
[----:B------:R-:W-:Y:S01]  /*1b00*/  ISETP.GT.U32.AND P1, PT, R2, R26, PT ;  /* 0x0000001a0200720c */ /* 0x000fe20003f24070 */
[----:B------:R-:W-:Y:S01]  /*1b10*/  IMAD.MOV R31, RZ, RZ, -R31 ;  /* 0x000000ffff1f7224 */ /* 0x000fe200078e0a1f */
[----:B------:R-:W-:Y:S01]  /*1b20*/  IABS R37, R36 ;  /* 0x0000002400257213 */ /* 0x000fe20000000000 */
[----:B------:R-:W-:-:S04]  /*1b30*/  IMAD.HI.U32 R66, R8, R85, RZ ;  /* 0x0000005508427227 */ /* 0x000fc800078e00ff */
[----:B------:R-:W-:Y:S02]  /*1b40*/  IMAD R31, R2, R31, R33 ;  /* 0x0000001f021f7224 */ /* 0x000fe400078e0221 */
[--C-:B------:R-:W-:Y:S02]  /*1b50*/  @!P6 IMAD.IADD R28, R28, 0x1, -R2.reuse ;  /* 0x000000011c1ce824 */ /* 0x100fe400078e0a02 */
[--C-:B------:R-:W-:Y:S01]  /*1b60*/  @!P5 IMAD.IADD R27, R27, 0x1, -R2.reuse ;  /* 0x000000011b1bd824 */ /* 0x100fe200078e0a02 */
[----:B------:R-:W-:Y:S01]  /*1b70*/  ISETP.GT.U32.AND P6, PT, R2, R31, PT ;  /* 0x0000001f0200720c */ /* 0x000fe20003fc4070 */
[----:B------:R-:W-:Y:S01]  /*1b80*/  @!P1 IMAD.IADD R26, R26, 0x1, -R2 ;  /* 0x000000011a1a9824 */ /* 0x000fe200078e0a02 */
[----:B------:R-:W-:Y:S01]  /*1b90*/  ISETP.GT.U32.AND P5, PT, R2, R30, PT ;  /* 0x0000001e0200720c */ /* 0x000fe20003fa4070 */
[----:B------:R-:W-:Y:S01]  /*1ba0*/  IMAD.HI.U32 R33, R8, R37, RZ ;  /* 0x0000002508217227 */ /* 0x000fe200078e00ff */
[----:B------:R-:W-:Y:S02]  /*1bb0*/  ISETP.GE.AND P1, PT, R34, RZ, PT ;  /* 0x000000ff2200720c */ /* 0x000fe40003f26270 */
[----:B------:R-:W-:Y:S01]  /*1bc0*/  LOP3.LUT R34, R3, 0x48, RZ, 0xfc, !PT ;  /* 0x0000004803227812 */ /* 0x000fe200078efcff */
[----:B------:R-:W-:Y:S01]  /*1bd0*/  @!P3 IMAD.MOV R26, RZ, RZ, -R26 ;  /* 0x000000ffff1ab224 */ /* 0x000fe200078e0a1a */
[----:B------:R-:W-:Y:S01]  /*1be0*/  ISETP.GT.U32.AND P3, PT, R2, R29, PT ;  /* 0x0000001d0200720c */ /* 0x000fe20003f64070 */
[----:B------:R-:W-:Y:S01]  /*1bf0*/  IMAD.MOV R33, RZ, RZ, -R33 ;  /* 0x000000ffff217224 */ /* 0x000fe200078e0a21 */
[----:B------:R-:W-:Y:S01]  /*1c00*/  IABS R35, R34 ;  /* 0x0000002200237213 */ /* 0x000fe20000000000 */
[----:B------:R-:W-:-:S02]  /*1c10*/  @!P4 IMAD.MOV R27, RZ, RZ, -R27 ;  /* 0x000000ffff1bc224 */ /* 0x000fc400078e0a1b */
[--C-:B------:R-:W-:Y:S02]  /*1c20*/  @!P6 IMAD.IADD R31, R31, 0x1, -R2.reuse ;  /* 0x000000011f1fe824 */ /* 0x100fe400078e0a02 */
[--C-:B------:R-:W-:Y:S01]  /*1c30*/  @!P5 IMAD.IADD R30, R30, 0x1, -R2.reuse ;  /* 0x000000011e1ed824 */ /* 0x100fe200078e0a02 */
[----:B------:R-:W-:Y:S01]  /*1c40*/  ISETP.GE.AND P5, PT, R34, RZ, PT ;  /* 0x000000ff2200720c */ /* 0x000fe20003fa6270 */
[----:B------:R-:W-:Y:S01]  /*1c50*/  IMAD.HI.U32 R34, R8, R39, RZ ;  /* 0x0000002708227227 */ /* 0x000fe200078e00ff */
[C---:B------:R-:W-:Y:S02]  /*1c60*/  ISETP.GT.U32.AND P6, PT, R2.reuse, R31, PT ;  /* 0x0000001f0200720c */ /* 0x040fe40003fc4070 */
[----:B------:R-:W-:Y:S01]  /*1c70*/  ISETP.GT.U32.AND P4, PT, R2, R30, PT ;  /* 0x0000001e0200720c */ /* 0x000fe20003f84070 */
[----:B------:R-:W-:Y:S01]  /*1c80*/  @!P3 IMAD.IADD R29, R29, 0x1, -R2 ;  /* 0x000000011d1db824 */ /* 0x000fe200078e0a02 */
[----:B------:R-:W-:Y:S01]  /*1c90*/  ISETP.GE.AND P3, PT, R32, RZ, PT ;  /* 0x000000ff2000720c */ /* 0x000fe20003f66270 */
[----:B------:R-:W-:-:S02]  /*1ca0*/  IMAD.MOV R34, RZ, RZ, -R34 ;  /* 0x000000ffff227224 */ /* 0x000fc400078e0a22 */
[C---:B------:R-:W-:Y:S01]  /*1cb0*/  IMAD R33, R2.reuse, R33, R37 ;  /* 0x0000002102217224 */ /* 0x040fe200078e0225 */
[----:B------:R-:W-:Y:S01]  /*1cc0*/  IABS R37, R40 ;  /* 0x0000002800257213 */ /* 0x000fe20000000000 */
[C---:B------:R-:W-:Y:S01]  /*1cd0*/  IMAD R34, R2.reuse, R34, R39 ;  /* 0x0000002202227224 */ /* 0x040fe200078e0227 */
[----:B------:R-:W-:Y:S01]  /*1ce0*/  IABS R39, R42 ;  /* 0x0000002a00277213 */ /* 0x000fe20000000000 */
[----:B------:R-:W-:Y:S01]  /*1cf0*/  @!P1 IMAD.MOV R29, RZ, RZ, -R29 ;  /* 0x000000ffff1d9224 */ /* 0x000fe200078e0a1d */
[C---:B------:R-:W-:Y:S01]  /*1d00*/  ISETP.GT.U32.AND P1, PT, R2.reuse, R33, PT ;  /* 0x000000210200720c */ /* 0x040fe20003f24070 */
[----:B------:R-:W-:Y:S01]  /*1d10*/  @!P6 IMAD.IADD R31, R31, 0x1, -R2 ;  /* 0x000000011f1fe824 */ /* 0x000fe200078e0a02 */
[----:B------:R-:W-:Y:S01]  /*1d20*/  ISETP.GT.U32.AND P6, PT, R2, R34, PT ;  /* 0x000000220200720c */ /* 0x000fe20003fc4070 */
[----:B------:R-:W-:-:S04]  /*1d30*/  IMAD.HI.U32 R32, R8, R35, RZ ;  /* 0x0000002308207227 */ /* 0x000fc800078e00ff */
[----:B------:R-:W-:Y:S02]  /*1d40*/  IMAD.MOV R32, RZ, RZ, -R32 ;  /* 0x000000ffff207224 */ /* 0x000fe400078e0a20 */
[--C-:B------:R-:W-:Y:S01]  /*1d50*/  @!P4 IMAD.IADD R30, R30, 0x1, -R2.reuse ;  /* 0x000000011e1ec824 */ /* 0x100fe200078e0a02 */
[----:B------:R-:W-:Y:S01]  /*1d60*/  ISETP.GE.AND P4, PT, R36, RZ, PT ;  /* 0x000000ff2400720c */ /* 0x000fe20003f86270 */
[----:B------:R-:W-:Y:S02]  /*1d70*/  IMAD R32, R2, R32, R35 ;  /* 0x0000002002207224 */ /* 0x000fe400078e0223 */
[--C-:B------:R-:W-:Y:S02]  /*1d80*/  @!P1 IMAD.IADD R33, R33, 0x1, -R2.reuse ;  /* 0x0000000121219824 */ /* 0x100fe400078e0a02 */
[----:B------:R-:W-:Y:S02]  /*1d90*/  @!P6 IMAD.IADD R34, R34, 0x1, -R2 ;  /* 0x000000012222e824 */ /* 0x000fe400078e0a02 */
[----:B------:R-:W-:Y:S01]  /*1da0*/  IMAD.HI.U32 R36, R8, R39, RZ ;  /* 0x0000002708247227 */ /* 0x000fe200078e00ff */
[----:B------:R-:W-:-:S03]  /*1db0*/  ISETP.GT.U32.AND P6, PT, R2, R33, PT ;  /* 0x000000210200720c */ /* 0x000fc60003fc4070 */
[----:B------:R-:W-:Y:S01]  /*1dc0*/  @!P0 IMAD.MOV R28, RZ, RZ, -R28 ;  /* 0x000000ffff1c8224 */ /* 0x000fe200078e0a1c */
[----:B------:R-:W-:Y:S01]  /*1dd0*/  ISETP.GT.U32.AND P0, PT, R2, R32, PT ;  /* 0x000000200200720c */ /* 0x000fe20003f04070 */
[----:B------:R-:W-:Y:S02]  /*1de0*/  IMAD.MOV R36, RZ, RZ, -R36 ;  /* 0x000000ffff247224 */ /* 0x000fe400078e0a24 */
[----:B------:R-:W-:-:S04]  /*1df0*/  IMAD.HI.U32 R35, R8, R37, RZ ;  /* 0x0000002508237227 */ /* 0x000fc800078e00ff */
[C---:B------:R-:W-:Y:S01]  /*1e00*/  IMAD R36, R2.reuse, R36, R39 ;  /* 0x0000002402247224 */ /* 0x040fe200078e0227 */
[----:B------:R-:W-:Y:S01]  /*1e10*/  IABS R39, R46 ;  /* 0x0000002e00277213 */ /* 0x000fe20000000000 */
[--C-:B------:R-:W-:Y:S02]  /*1e20*/  @!P6 IMAD.IADD R33, R33, 0x1, -R2.reuse ;  /* 0x000000012121e824 */ /* 0x100fe400078e0a02 */
[----:B------:R-:W-:Y:S01]  /*1e30*/  IMAD.MOV R35, RZ, RZ, -R35 ;  /* 0x000000ffff237224 */ /* 0x000fe200078e0a23 */
[----:B------:R-:W-:Y:S01]  /*1e40*/  ISETP.GT.U32.AND P6, PT, R2, R36, PT ;  /* 0x000000240200720c */ /* 0x000fe20003fc4070 */
[----:B------:R-:W-:Y:S01]  /*1e50*/  @!P0 IMAD.IADD R32, R32, 0x1, -R2 ;  /* 0x0000000120208824 */ /* 0x000fe200078e0a02 */
[----:B------:R-:W-:Y:S01]  /*1e60*/  ISETP.GE.AND P0, PT, R38, RZ, PT ;  /* 0x000000ff2600720c */ /* 0x000fe20003f06270 */
[----:B------:R-:W-:Y:S02]  /*1e70*/  IMAD R35, R2, R35, R37 ;  /* 0x0000002302237224 */ /* 0x000fe400078e0225 */
[----:B------:R-:W-:Y:S01]  /*1e80*/  IMAD.HI.U32 R38, R8, R43, RZ ;  /* 0x0000002b08267227 */ /* 0x000fe200078e00ff */
[----:B------:R-:W-:-:S03]  /*1e90*/  ISETP.GT.U32.AND P1, PT, R2, R32, PT ;  /* 0x000000200200720c */ /* 0x000fc60003f24070 */
[----:B------:R-:W-:Y:S02]  /*1ea0*/  IMAD.MOV R38, RZ, RZ, -R38 ;  /* 0x000000ffff267224 */ /* 0x000fe400078e0a26 */
[----:B------:R-:W-:-:S04]  /*1eb0*/  IMAD.HI.U32 R37, R8, R41, RZ ;  /* 0x0000002908257227 */ /* 0x000fc800078e00ff */
[----:B------:R-:W-:Y:S02]  /*1ec0*/  @!P6 IMAD.IADD R36, R36, 0x1, -R2 ;  /* 0x000000012424e824 */ /* 0x000fe400078e0a02 */
[----:B------:R-:W-:Y:S01]  /*1ed0*/  @!P2 IMAD.MOV R30, RZ, RZ, -R30 ;  /* 0x000000ffff1ea224 */ /* 0x000fe200078e0a1e */
[----:B------:R-:W-:Y:S01]  /*1ee0*/  ISETP.GT.U32.AND P2, PT, R2, R34, PT ;  /* 0x000000220200720c */ /* 0x000fe20003f44070 */
[----:B------:R-:W-:Y:S01]  /*1ef0*/  @!P1 IMAD.IADD R32, R32, 0x1, -R2 ;  /* 0x0000000120209824 */ /* 0x000fe200078e0a02 */
[C---:B------:R-:W-:Y:S01]  /*1f00*/  ISETP.GT.U32.AND P6, PT, R2.reuse, R36, PT ;  /* 0x000000240200720c */ /* 0x040fe20003fc4070 */
[C---:B------:R-:W-:Y:S01]  /*1f10*/  IMAD R38, R2.reuse, R38, R43 ;  /* 0x0000002602267224 */ /* 0x040fe200078e022b */
[----:B------:R-:W-:Y:S01]  /*1f20*/  ISETP.GT.U32.AND P1, PT, R2, R35, PT ;  /* 0x000000230200720c */ /* 0x000fe20003f24070 */
[----:B------:R-:W-:Y:S02]  /*1f30*/  IMAD.MOV R37, RZ, RZ, -R37 ;  /* 0x000000ffff257224 */ /* 0x000fe400078e0a25 */
[----:B------:R-:W-:-:S02]  /*1f40*/  @!P3 IMAD.MOV R31, RZ, RZ, -R31 ;  /* 0x000000ffff1fb224 */ /* 0x000fc400078e0a1f */
[----:B------:R-:W-:Y:S02]  /*1f50*/  IMAD R37, R2, R37, R41 ;  /* 0x0000002502257224 */ /* 0x000fe400078e0229 */
[----:B------:R-:W-:Y:S02]  /*1f60*/  IMAD.MOV.U32 R41, RZ, RZ, R39 ;  /* 0x000000ffff297224 */ /* 0x000fe400078e0027 */
[--C-:B------:R-:W-:Y:S01]  /*1f70*/  @!P2 IMAD.IADD R34, R34, 0x1, -R2.reuse ;  /* 0x000000012222a824 */ /* 0x100fe200078e0a02 */
[----:B------:R-:W-:Y:S01]  /*1f80*/  ISETP.GE.AND P2, PT, R40, RZ, PT ;  /* 0x000000ff2800720c */ /* 0x000fe20003f46270 */
[--C-:B------:R-:W-:Y:S01]  /*1f90*/  @!P6 IMAD.IADD R36, R36, 0x1, -R2.reuse ;  /* 0x000000012424e824 */ /* 0x100fe200078e0a02 */
[----:B------:R-:W-:Y:S01]  /*1fa0*/  ISETP.GT.U32.AND P6, PT, R2, R38, PT ;  /* 0x000000260200720c */ /* 0x000fe20003fc4070 */
[----:B------:R-:W-:Y:S01]  /*1fb0*/  @!P1 IMAD.IADD R35, R35, 0x1, -R2 ;  /* 0x0000000123239824 */ /* 0x000fe200078e0a02 */
[----:B------:R-:W-:Y:S01]  /*1fc0*/  ISETP.GE.AND P1, PT, R42, RZ, PT ;  /* 0x000000ff2a00720c */ /* 0x000fe20003f26270 */
[----:B------:R-:W-:Y:S01]  /*1fd0*/  IMAD.HI.U32 R39, R8, R41, RZ ;  /* 0x0000002908277227 */ /* 0x000fe200078e00ff */
[----:B------:R-:W-:-:S02]  /*1fe0*/  LOP3.LUT R42, R3, 0x38, RZ, 0xfc, !PT ;  /* 0x00000038032a7812 */ /* 0x000fc400078efcff */
[C---:B------:R-:W-:Y:S01]  /*1ff0*/  ISETP.GT.U32.AND P3, PT, R2.reuse, R35, PT ;  /* 0x000000230200720c */ /* 0x040fe20003f64070 */
[----:B------:R-:W-:Y:S01]  /*2000*/  IMAD.MOV R39, RZ, RZ, -R39 ;  /* 0x000000ffff277224 */ /* 0x000fe200078e0a27 */
[----:B------:R-:W-:Y:S01]  /*2010*/  IABS R40, R42 ;  /* 0x0000002a00287213 */ /* 0x000fe20000000000 */
[----:B------:R-:W-:Y:S01]  /*2020*/  @!P5 IMAD.MOV R32, RZ, RZ, -R32 ;  /* 0x000000ffff20d224 */ /* 0x000fe200078e0a20 */
[C---:B------:R-:W-:Y:S01]  /*2030*/  ISETP.GT.U32.AND P5, PT, R2.reuse, R37, PT ;  /* 0x000000250200720c */ /* 0x040fe20003fa4070 */
[----:B------:R-:W-:Y:S02]  /*2040*/  IMAD R39, R2, R39, R41 ;  /* 0x0000002702277224 */ /* 0x000fe400078e0229 */
[----:B------:R-:W-:Y:S02]  /*2050*/  @!P6 IMAD.IADD R38, R38, 0x1, -R2 ;  /* 0x000000012626e824 */ /* 0x000fe400078e0a02 */
[----:B------:R-:W-:Y:S02]  /*2060*/  IMAD.MOV.U32 R41, RZ, RZ, R40 ;  /* 0x000000ffff297224 */ /* 0x000fe400078e0028 */
[----:B------:R-:W-:Y:S01]  /*2070*/  @!P1 IMAD.MOV R36, RZ, RZ, -R36 ;  /* 0x000000ffff249224 */ /* 0x000fe200078e0a24 */
[----:B------:R-:W-:Y:S01]  /*2080*/  ISETP.GT.U32.AND P6, PT, R2, R38, PT ;  /* 0x000000260200720c */ /* 0x000fe20003fc4070 */
[----:B------:R-:W-:Y:S01]  /*2090*/  IMAD.HI.U32 R40, R8, R41, RZ ;  /* 0x0000002908287227 */ /* 0x000fe200078e00ff */
[----:B------:R-:W-:-:S03]  /*20a0*/  ISETP.GT.U32.AND P1, PT, R2, R39, PT ;  /* 0x000000270200720c */ /* 0x000fc60003f24070 */
[----:B------:R-:W-:Y:S02]  /*20b0*/  IMAD.MOV R40, RZ, RZ, -R40 ;  /* 0x000000ffff287224 */ /* 0x000fe400078e0a28 */
[--C-:B------:R-:W-:Y:S01]  /*20c0*/  @!P3 IMAD.IADD R35, R35, 0x1, -R2.reuse ;  /* 0x000000012323b824 */ /* 0x100fe200078e0a02 */
[----:B------:R-:W-:Y:S01]  /*20d0*/  ISETP.GE.AND P3, PT, R46, RZ, PT ;  /* 0x000000ff2e00720c */ /* 0x000fe20003f66270 */
[----:B------:R-:W-:Y:S01]  /*20e0*/  IMAD R40, R2, R40, R41 ;  /* 0x0000002802287224 */ /* 0x000fe200078e0229 */
[----:B------:R-:W-:Y:S01]  /*20f0*/  LOP3.LUT R46, R3, 0x32, RZ, 0xfc, !PT ;  /* 0x00000032032e7812 */ /* 0x000fe200078efcff */
[----:B------:R-:W-:Y:S01]  /*2100*/  @!P2 IMAD.MOV R35, RZ, RZ, -R35 ;  /* 0x000000ffff23a224 */ /* 0x000fe200078e0a23 */
[----:B------:R-:W-:Y:S01]  /*2110*/  ISETP.GE.AND P2, PT, R42, RZ, PT ;  /* 0x000000ff2a00720c */ /* 0x000fe20003f46270 */
[--C-:B------:R-:W-:Y:S01]  /*2120*/  @!P6 IMAD.IADD R38, R38, 0x1, -R2.reuse ;  /* 0x000000012626e824 */ /* 0x100fe200078e0a02 */
[C---:B------:R-:W-:Y:S01]  /*2130*/  ISETP.GT.U32.AND P6, PT, R2.reuse, R40, PT ;  /* 0x000000280200720c */ /* 0x040fe20003fc4070 */
[--C-:B------:R-:W-:Y:S01]  /*2140*/  @!P1 IMAD.IADD R39, R39, 0x1, -R2.reuse ;  /* 0x0000000127279824 */ /* 0x100fe200078e0a02 */
[----:B------:R-:W-:Y:S01]  /*2150*/  LOP3.LUT R42, R3, 0x36, RZ, 0xfc, !PT ;  /* 0x00000036032a7812 */ /* 0x000fe200078efcff */
[----:B------:R-:W-:Y:S01]  /*2160*/  @!P5 IMAD.IADD R37, R37, 0x1, -R2 ;  /* 0x000000012525d824 */ /* 0x000fe200078e0a02 */
[----:B------:R-:W-:Y:S01]  /*2170*/  IABS R47, R46 ;  /* 0x0000002e002f7213 */ /* 0x000fe20000000000 */
[----:B------:R-:W-:Y:S01]  /*2180*/  @!P4 IMAD.MOV R33, RZ, RZ, -R33 ;  /* 0x000000ffff21c224 */ /* 0x000fe200078e0a21 */
[----:B------:R-:W-:Y:S01]  /*2190*/  IABS R43, R42 ;  /* 0x0000002a002b7213 */ /* 0x000fe20000000000 */
[----:B------:R-:W-:Y:S01]  /*21a0*/  @!P0 IMAD.MOV R34, RZ, RZ, -R34 ;  /* 0x000000ffff228224 */ /* 0x000fe200078e0a22 */
[C---:B------:R-:W-:Y:S01]  /*21b0*/  ISETP.GT.U32.AND P1, PT, R2.reuse, R39, PT ;  /* 0x000000270200720c */ /* 0x040fe20003f24070 */
[----:B------:R-:W-:Y:S01]  /*21c0*/  IMAD.MOV R70, RZ, RZ, -R66 ;  /* 0x000000ffff467224 */ /* 0x000fe200078e0a42 */
[----:B------:R-:W-:Y:S01]  /*21d0*/  ISETP.GT.U32.AND P5, PT, R2, R37, PT ;  /* 0x000000250200720c */ /* 0x000fe20003fa4070 */
[----:B------:R-:W-:Y:S01]  /*21e0*/  IMAD.HI.U32 R41, R8, R43, RZ ;  /* 0x0000002b08297227 */ /* 0x000fe200078e00ff */
[----:B------:R-:W-:-:S02]  /*21f0*/  ISETP.GE.AND P4, PT, R44, RZ, PT ;  /* 0x000000ff2c00720c */ /* 0x000fc40003f86270 */
[----:B------:R-:W-:Y:S01]  /*2200*/  LOP3.LUT R44, R3, 0x34, RZ, 0xfc, !PT ;  /* 0x00000034032c7812 */ /* 0x000fe200078efcff */
[----:B------:R-:W-:Y:S01]  /*2210*/  @!P6 IMAD.IADD R40, R40, 0x1, -R2 ;  /* 0x000000012828e824 */ /* 0x000fe200078e0a02 */
[----:B------:R-:W-:Y:S01]  /*2220*/  ISETP.GE.AND P0, PT, R45, RZ, PT ;  /* 0x000000ff2d00720c */ /* 0x000fe20003f06270 */
[----:B------:R-:W-:Y:S01]  /*2230*/  IMAD.MOV R41, RZ, RZ, -R41 ;  /* 0x000000ffff297224 */ /* 0x000fe200078e0a29 */
[----:B------:R-:W-:Y:S01]  /*2240*/  IABS R45, R44 ;  /* 0x0000002c002d7213 */ /* 0x000fe20000000000 */
[----:B------:R-:W-:Y:S01]  /*2250*/  IMAD.HI.U32 R68, R8, R87, RZ ;  /* 0x0000005708447227 */ /* 0x000fe200078e00ff */
[----:B------:R-:W-:-:S03]  /*2260*/  ISETP.GT.U32.AND P6, PT, R2, R40, PT ;  /* 0x000000280200720c */ /* 0x000fc60003fc4070 */
        /* <DEDUP_REMOVED lines=9> */
[----:B------:R-:W-:Y:S02]  /*2300*/  IMAD.MOV R42, RZ, RZ, -R42 ;  /* 0x000000ffff2a7224 */ /* 0x000fe400078e0a2a */
[--C-:B------:R-:W-:Y:S01]  /*2310*/  @!P6 IMAD.IADD R40, R40, 0x1, -R2.reuse ;  /* 0x000000012828e824 */ /* 0x100fe200078e0a02 */
[C---:B------:R-:W-:Y:S01]  /*2320*/  ISETP.GT.U32.AND P6, PT, R2.reuse, R43, PT ;  /* 0x0000002b0200720c */ /* 0x040fe20003fc4070 */
[----:B------:R-:W-:Y:S02]  /*2330*/  IMAD R42, R2, R42, R45 ;  /* 0x0000002a022a7224 */ /* 0x000fe400078e022d */
[----:B------:R-:W-:Y:S02]  /*2340*/  @!P1 IMAD.IADD R41, R41, 0x1, -R2 ;  /* 0x0000000129299824 */ /* 0x000fe400078e0a02 */
[----:B------:R-:W-:Y:S01]  /*2350*/  @!P0 IMAD.MOV R38, RZ, RZ, -R38 ;  /* 0x000000ffff268224 */ /* 0x000fe200078e0a26 */
[----:B------:R-:W-:Y:S01]  /*2360*/  ISETP.GE.AND P0, PT, R46, RZ, PT ;  /* 0x000000ff2e00720c */ /* 0x000fe20003f06270 */
[----:B------:R-:W-:Y:S01]  /*2370*/  @!P3 IMAD.MOV R39, RZ, RZ, -R39 ;  /* 0x000000ffff27b224 */ /* 0x000fe200078e0a27 */
[----:B------:R-:W-:Y:S01]  /*2380*/  ISETP.GT.U32.AND P3, PT, R2, R42, PT ;  /* 0x0000002a0200720c */ /* 0x000fe20003f64070 */
[----:B------:R-:W-:Y:S01]  /*2390*/  IMAD.HI.U32 R45, R8, R51, RZ ;  /* 0x00000033082d7227 */ /* 0x000fe200078e00ff */
[----:B------:R-:W-:-:S02]  /*23a0*/  LOP3.LUT R46, R3, 0x30, RZ, 0xfc, !PT ;  /* 0x00000030032e7812 */ /* 0x000fc400078efcff */
[----:B------:R-:W-:Y:S01]  /*23b0*/  ISETP.GT.U32.AND P1, PT, R2, R41, PT ;  /* 0x000000290200720c */ /* 0x000fe20003f24070 */
[----:B------:R-:W-:Y:S01]  /*23c0*/  @!P6 IMAD.IADD R43, R43, 0x1, -R2 ;  /* 0x000000012b2be824 */ /* 0x000fe200078e0a02 */
[----:B------:R-:W-:Y:S01]  /*23d0*/  IABS R47, R46 ;  /* 0x0000002e002f7213 */ /* 0x000fe20000000000 */
[----:B------:R-:W-:Y:S01]  /*23e0*/  @!P4 IMAD.MOV R37, RZ, RZ, -R37 ;  /* 0x000000ffff25c224 */ /* 0x000fe200078e0a25 */
[----:B------:R-:W-:Y:S01]  /*23f0*/  ISETP.GE.AND P4, PT, R44, RZ, PT ;  /* 0x000000ff2c00720c */ /* 0x000fe20003f86270 */
[----:B------:R-:W-:Y:S01]  /*2400*/  @!P2 IMAD.MOV R40, RZ, RZ, -R40 ;  /* 0x000000ffff28a224 */ /* 0x000fe200078e0a28 */
[----:B------:R-:W-:Y:S01]  /*2410*/  ISETP.GE.AND P2, PT, R46, RZ, PT ;  /* 0x000000ff2e00720c */ /* 0x000fe20003f46270 */
[----:B------:R-:W-:Y:S01]  /*2420*/  IMAD.HI.U32 R44, R8, R47, RZ ;  /* 0x0000002f082c7227 */ /* 0x000fe200078e00ff */
[----:B------:R-:W-:-:S03]  /*2430*/  ISETP.GT.U32.AND P6, PT, R2, R43, PT ;  /* 0x0000002b0200720c */ /* 0x000fc60003fc4070 */
[----:B------:R-:W-:-:S04]  /*2440*/  IMAD.HI.U32 R46, R8, R53, RZ ;  /* 0x00000035082e7227 */ /* 0x000fc800078e00ff */
[----:B------:R-:W-:Y:S02]  /*2450*/  IMAD.MOV R45, RZ, RZ, -R45 ;  /* 0x000000ffff2d7224 */ /* 0x000fe400078e0a2d */
[----:B------:R-:W-:Y:S02]  /*2460*/  @!P3 IMAD.IADD R42, R42, 0x1, -R2 ;  /* 0x000000012a2ab824 */ /* 0x000fe400078e0a02 */
[----:B------:R-:W-:Y:S02]  /*2470*/  IMAD.MOV R44, RZ, RZ, -R44 ;  /* 0x000000ffff2c7224 */ /* 0x000fe400078e0a2c */
[----:B------:R-:W-:Y:S01]  /*2480*/  @!P1 IMAD.IADD R41, R41, 0x1, -R2 ;  /* 0x0000000129299824 */ /* 0x000fe200078e0a02 */
[----:B------:R-:W-:Y:S01]  /*2490*/  ISETP.GT.U32.AND P3, PT, R2, R42, PT ;  /* 0x0000002a0200720c */ /* 0x000fe20003f64070 */
[----:B------:R-:W-:Y:S01]  /*24a0*/  IMAD.MOV R46, RZ, RZ, -R46 ;  /* 0x000000ffff2e7224 */ /* 0x000fe200078e0a2e */
[----:B------:R-:W-:Y:S01]  /*24b0*/  ISETP.GE.AND P1, PT, R50, RZ, PT ;  /* 0x000000ff3200720c */ /* 0x000fe20003f26270 */
[C---:B------:R-:W-:Y:S01]  /*24c0*/  IMAD R45, R2.reuse, R45, R51 ;  /* 0x0000002d022d7224 */ /* 0x040fe200078e0233 */
[----:B------:R-:W-:Y:S01]  /*24d0*/  LOP3.LUT R51, R3, 0x28, RZ, 0xfc, !PT ;  /* 0x0000002803337812 */ /* 0x000fe200078efcff */
[----:B------:R-:W-:-:S02]  /*24e0*/  IMAD R44, R2, R44, R47 ;  /* 0x0000002c022c7224 */ /* 0x000fc400078e022f */
[C---:B------:R-:W-:Y:S01]  /*24f0*/  IMAD R47, R2.reuse, R46, R53 ;  /* 0x0000002e022f7224 */ /* 0x040fe200078e0235 */
[----:B------:R-:W-:Y:S01]  /*2500*/  IABS R55, R51 ;  /* 0x0000003300377213 */ /* 0x000fe20000000000 */
[----:B------:R-:W-:Y:S01]  /*2510*/  @!P5 IMAD.MOV R41, RZ, RZ, -R41 ;  /* 0x000000ffff29d224 */ /* 0x000fe200078e0a29 */
[C---:B------:R-:W-:Y:S01]  /*2520*/  ISETP.GT.U32.AND P5, PT, R2.reuse, R45, PT ;  /* 0x0000002d0200720c */ /* 0x040fe20003fa4070 */
[--C-:B------:R-:W-:Y:S01]  /*2530*/  @!P6 IMAD.IADD R43, R43, 0x1, -R2.reuse ;  /* 0x000000012b2be824 */ /* 0x100fe200078e0a02 */
[----:B------:R-:W-:Y:S01]  /*2540*/  ISETP.GT.U32.AND P6, PT, R2, R47, PT ;  /* 0x0000002f0200720c */ /* 0x000fe20003fc4070 */
[----:B------:R-:W-:Y:S01]  /*2550*/  @!P3 IMAD.IADD R42, R42, 0x1, -R2 ;  /* 0x000000012a2ab824 */ /* 0x000fe200078e0a02 */
[----:B------:R-:W-:Y:S01]  /*2560*/  ISETP.GT.U32.AND P3, PT, R2, R44, PT ;  /* 0x0000002c0200720c */ /* 0x000fe20003f64070 */
[----:B------:R-:W-:Y:S01]  /*2570*/  IMAD.HI.U32 R50, R8, R55, RZ ;  /* 0x0000003708327227 */ /* 0x000fe200078e00ff */
[----:B------:R-:W-:-:S03]  /*2580*/  LOP3.LUT R46, R3, 0x2a, RZ, 0xfc, !PT ;  /* 0x0000002a032e7812 */ /* 0x000fc600078efcff */
[----:B------:R-:W-:Y:S01]  /*2590*/  IMAD.MOV R50, RZ, RZ, -R50 ;  /* 0x000000ffff327224 */ /* 0x000fe200078e0a32 */
[----:B------:R-:W-:Y:S01]  /*25a0*/  IABS R53, R46 ;  /* 0x0000002e00357213 */ /* 0x000fe20000000000 */
[----:B------:R-:W-:Y:S01]  /*25b0*/  @!P4 IMAD.MOV R42, RZ, RZ, -R42 ;  /* 0x000000ffff2ac224 */ /* 0x000fe200078e0a2a */
[----:B------:R-:W-:Y:S01]  /*25c0*/  ISETP.GE.AND P4, PT, R52, RZ, PT ;  /* 0x000000ff3400720c */ /* 0x000fe20003f86270 */
[--C-:B------:R-:W-:Y:S01]  /*25d0*/  @!P5 IMAD.IADD R45, R45, 0x1, -R2.reuse ;  /* 0x000000012d2dd824 */ /* 0x100fe200078e0a02 */
[----:B------:R-:W-:Y:S01]  /*25e0*/  LOP3.LUT R52, R3, 0x26, RZ, 0xfc, !PT ;  /* 0x0000002603347812 */ /* 0x000fe200078efcff */
[--C-:B------:R-:W-:Y:S02]  /*25f0*/  @!P6 IMAD.IADD R47, R47, 0x1, -R2.reuse ;  /* 0x000000012f2fe824 */ /* 0x100fe400078e0a02 */
[----:B------:R-:W-:Y:S01]  /*2600*/  @!P3 IMAD.IADD R44, R44, 0x1, -R2 ;  /* 0x000000012c2cb824 */ /* 0x000fe200078e0a02 */
[C---:B------:R-:W-:Y:S01]  /*2610*/  ISETP.GT.U32.AND P6, PT, R2.reuse, R45, PT ;  /* 0x0000002d0200720c */ /* 0x040fe20003fc4070 */
[----:B------:R-:W-:Y:S01]  /*2620*/  IMAD R55, R2, R50, R55 ;  /* 0x0000003202377224 */ /* 0x000fe200078e0237 */
[----:B------:R-:W-:Y:S01]  /*2630*/  ISETP.GE.AND P3, PT, R46, RZ, PT ;  /* 0x000000ff2e00720c */ /* 0x000fe20003f66270 */
[----:B------:R-:W-:Y:S01]  /*2640*/  IMAD.HI.U32 R46, R8, R53, RZ ;  /* 0x00000035082e7227 */ /* 0x000fe200078e00ff */
[----:B------:R-:W-:-:S02]  /*2650*/  IABS R57, R52 ;  /* 0x0000003400397213 */ /* 0x000fc40000000000 */
[C---:B------:R-:W-:Y:S01]  /*2660*/  ISETP.GT.U32.AND P5, PT, R2.reuse, R44, PT ;  /* 0x0000002c0200720c */ /* 0x040fe20003fa4070 */
[----:B------:R-:W-:Y:S02]  /*2670*/  IMAD.MOV R46, RZ, RZ, -R46 ;  /* 0x000000ffff2e7224 */ /* 0x000fe400078e0a2e */
[----:B------:R-:W-:Y:S01]  /*2680*/  @!P0 IMAD.MOV R43, RZ, RZ, -R43 ;  /* 0x000000ffff2b8224 */ /* 0x000fe200078e0a2b */
[C---:B------:R-:W-:Y:S01]  /*2690*/  ISETP.GT.U32.AND P0, PT, R2.reuse, R47, PT ;  /* 0x0000002f0200720c */ /* 0x040fe20003f04070 */
[C---:B------:R-:W-:Y:S02]  /*26a0*/  IMAD R53, R2.reuse, R46, R53 ;  /* 0x0000002e02357224 */ /* 0x040fe400078e0235 */
[----:B------:R-:W-:Y:S01]  /*26b0*/  @!P6 IMAD.IADD R45, R45, 0x1, -R2 ;  /* 0x000000012d2de824 */ /* 0x000fe200078e0a02 */
[----:B------:R-:W-:Y:S01]  /*26c0*/  ISETP.GT.U32.AND P6, PT, R2, R55, PT ;  /* 0x000000370200720c */ /* 0x000fe20003fc4070 */
[----:B------:R-:W-:-:S04]  /*26d0*/  IMAD.HI.U32 R46, R8, R57, RZ ;  /* 0x00000039082e7227 */ /* 0x000fc800078e00ff */
[----:B------:R-:W-:Y:S02]  /*26e0*/  IMAD.MOV R50, RZ, RZ, -R46 ;  /* 0x000000ffff327224 */ /* 0x000fe400078e0a2e */
[----:B------:R-:W-:-:S04]  /*26f0*/  IMAD.HI.U32 R46, R8, R59, RZ ;  /* 0x0000003b082e7227 */ /* 0x000fc800078e00ff */
[C---:B------:R-:W-:Y:S02]  /*2700*/  IMAD R57, R2.reuse, R50, R57 ;  /* 0x0000003202397224 */ /* 0x040fe400078e0239 */
[--C-:B------:R-:W-:Y:S02]  /*2710*/  @!P6 IMAD.IADD R55, R55, 0x1, -R2.reuse ;  /* 0x000000013737e824 */ /* 0x100fe400078e0a02 */
[----:B------:R-:W-:Y:S01]  /*2720*/  @!P1 IMAD.MOV R45, RZ, RZ, -R45 ;  /* 0x000000ffff2d9224 */ /* 0x000fe200078e0a2d */
[C---:B------:R-:W-:Y:S01]  /*2730*/  ISETP.GT.U32.AND P1, PT, R2.reuse, R57, PT ;  /* 0x000000390200720c */ /* 0x040fe20003f24070 */
[----:B------:R-:W-:Y:S01]  /*2740*/  @!P0 IMAD.IADD R47, R47, 0x1, -R2 ;  /* 0x000000012f2f8824 */ /* 0x000fe200078e0a02 */
[----:B------:R-:W-:Y:S01]  /*2750*/  ISETP.GT.U32.AND P6, PT, R2, R55, PT ;  /* 0x000000370200720c */ /* 0x000fe20003fc4070 */
[----:B------:R-:W-:Y:S01]  /*2760*/  IMAD.MOV R46, RZ, RZ, -R46 ;  /* 0x000000ffff2e7224 */ /* 0x000fe200078e0a2e */
[----:B------:R-:W-:Y:S01]  /*2770*/  ISETP.GE.AND P0, PT, R51, RZ, PT ;  /* 0x000000ff3300720c */ /* 0x000fe20003f06270 */
[----:B------:R-:W-:-:S02]  /*2780*/  IMAD.MOV.U32 R51, RZ, RZ, R47 ;  /* 0x000000ffff337224 */ /* 0x000fc400078e002f */
[----:B------:R-:W-:Y:S01]  /*2790*/  IMAD R47, R2, R46, R59 ;  /* 0x0000002e022f7224 */ /* 0x000fe200078e023b */
[----:B------:R-:W-:Y:S01]  /*27a0*/  LOP3.LUT R46, R3, 0x20, RZ, 0xfc, !PT ;  /* 0x00000020032e7812 */ /* 0x000fe200078efcff */
[----:B------:R-:W-:-:S03]  /*27b0*/  IMAD.HI.U32 R50, R8, R61, RZ ;  /* 0x0000003d08327227 */ /* 0x000fc600078e00ff */
[----:B------:R-:W-:Y:S01]  /*27c0*/  IABS R63, R46 ;  /* 0x0000002e003f7213 */ /* 0x000fe20000000000 */
[----:B------:R-:W-:Y:S01]  /*27d0*/  @!P4 IMAD.MOV R51, RZ, RZ, -R51 ;  /* 0x000000ffff33c224 */ /* 0x000fe200078e0a33 */
[----:B------:R-:W-:Y:S01]  /*27e0*/  ISETP.GE.AND P4, PT, R54, RZ, PT ;  /* 0x000000ff3600720c */ /* 0x000fe20003f86270 */
[----:B------:R-:W-:Y:S01]  /*27f0*/  IMAD.MOV R50, RZ, RZ, -R50 ;  /* 0x000000ffff327224 */ /* 0x000fe200078e0a32 */
[----:B------:R-:W-:Y:S01]  /*2800*/  LOP3.LUT R54, R3, 0x1e, RZ, 0xfc, !PT ;  /* 0x0000001e03367812 */ /* 0x000fe200078efcff */
[--C-:B------:R-:W-:Y:S01]  /*2810*/  @!P5 IMAD.IADD R44, R44, 0x1, -R2.reuse ;  /* 0x000000012c2cd824 */ /* 0x100fe200078e0a02 */
[----:B------:R-:W-:Y:S01]  /*2820*/  ISETP.GT.U32.AND P5, PT, R2, R53, PT ;  /* 0x000000350200720c */ /* 0x000fe20003fa4070 */
[--C-:B------:R-:W-:Y:S01]  /*2830*/  @!P1 IMAD.IADD R57, R57, 0x1, -R2.reuse ;  /* 0x0000000139399824 */ /* 0x100fe200078e0a02 */
[----:B------:R-:W-:Y:S01]  /*2840*/  ISETP.GE.AND P1, PT, R46, RZ, PT ;  /* 0x000000ff2e00720c */ /* 0x000fe20003f26270 */
[C---:B------:R-:W-:Y:S01]  /*2850*/  IMAD R61, R2.reuse, R50, R61 ;  /* 0x00000032023d7224 */ /* 0x040fe200078e023d */
[----:B------:R-:W-:Y:S01]  /*2860*/  IABS R65, R54 ;  /* 0x0000003600417213 */ /* 0x000fe20000000000 */
[----:B------:R-:W-:Y:S01]  /*2870*/  @!P6 IMAD.IADD R55, R55, 0x1, -R2 ;  /* 0x000000013737e824 */ /* 0x000fe200078e0a02 */
[----:B------:R-:W-:Y:S01]  /*2880*/  ISETP.GT.U32.AND P6, PT, R2, R47, PT ;  /* 0x0000002f0200720c */ /* 0x000fe20003fc4070 */
[----:B------:R-:W-:-:S04]  /*2890*/  IMAD.HI.U32 R46, R8, R63, RZ ;  /* 0x0000003f082e7227 */ /* 0x000fc800078e00ff */
[----:B------:R-:W-:Y:S01]  /*28a0*/  @!P2 IMAD.MOV R44, RZ, RZ, -R44 ;  /* 0x000000ffff2ca224 */ /* 0x000fe200078e0a2c */
[----:B------:R-:W-:Y:S01]  /*28b0*/  ISETP.GE.AND P2, PT, R52, RZ, PT ;  /* 0x000000ff3400720c */ /* 0x000fe20003f46270 */
[----:B------:R-:W-:Y:S01]  /*28c0*/  @!P0 IMAD.MOV R55, RZ, RZ, -R55 ;  /* 0x000000ffff378224 */ /* 0x000fe200078e0a37 */
[----:B------:R-:W-:Y:S01]  /*28d0*/  ISETP.GT.U32.AND P0, PT, R2, R61, PT ;  /* 0x0000003d0200720c */ /* 0x000fe20003f04070 */
[----:B------:R-:W-:Y:S02]  /*28e0*/  IMAD.MOV R52, RZ, RZ, -R46 ;  /* 0x000000ffff347224 */ /* 0x000fe400078e0a2e */
[----:B------:R-:W-:-:S04]  /*28f0*/  IMAD.HI.U32 R46, R8, R65, RZ ;  /* 0x00000041082e7227 */ /* 0x000fc800078e00ff */
[----:B------:R-:W-:Y:S02]  /*2900*/  IMAD.MOV R46, RZ, RZ, -R46 ;  /* 0x000000ffff2e7224 */ /* 0x000fe400078e0a2e */
[--C-:B------:R-:W-:Y:S02]  /*2910*/  @!P5 IMAD.IADD R53, R53, 0x1, -R2.reuse ;  /* 0x000000013535d824 */ /* 0x100fe400078e0a02 */
[C---:B------:R-:W-:Y:S02]  /*2920*/  IMAD R65, R2.reuse, R46, R65 ;  /* 0x0000002e02417224 */ /* 0x040fe400078e0241 */
[--C-:B------:R-:W-:Y:S01]  /*2930*/  @!P0 IMAD.IADD R61, R61, 0x1, -R2.reuse ;  /* 0x000000013d3d8824 */ /* 0x100fe200078e0a02 */
[C---:B------:R-:W-:Y:S01]  /*2940*/  ISETP.GT.U32.AND P5, PT, R2.reuse, R53, PT ;  /* 0x000000350200720c */ /* 0x040fe20003fa4070 */
[----:B------:R-:W-:Y:S01]  /*2950*/  @!P6 IMAD.IADD R47, R47, 0x1, -R2 ;  /* 0x000000012f2fe824 */ /* 0x000fe200078e0a02 */
[----:B------:R-:W-:Y:S01]  /*2960*/  ISETP.GT.U32.AND P0, PT, R2, R65, PT ;  /* 0x000000410200720c */ /* 0x000fe20003f04070 */
[----:B------:R-:W-:Y:S01]  /*2970*/  IMAD.HI.U32 R46, R8, R71, RZ ;  /* 0x00000047082e7227 */ /* 0x000fe200078e00ff */
[----:B------:R-:W-:-:S03]  /*2980*/  ISETP.GT.U32.AND P6, PT, R2, R57, PT ;  /* 0x000000390200720c */ /* 0x000fc60003fc4070 */
[----:B------:R-:W-:Y:S02]  /*2990*/  IMAD.MOV R46, RZ, RZ, -R46 ;  /* 0x000000ffff2e7224 */ /* 0x000fe400078e0a2e */
[C---:B------:R-:W-:Y:S02]  /*29a0*/  IMAD R63, R2.reuse, R52, R63 ;  /* 0x00000034023f7224 */ /* 0x040fe400078e023f */
[----:B------:R-:W-:Y:S02]  /*29b0*/  IMAD R71, R2, R46, R71 ;  /* 0x0000002e02477224 */ /* 0x000fe400078e0247 */
[--C-:B------:R-:W-:Y:S01]  /*29c0*/  @!P5 IMAD.IADD R53, R53, 0x1, -R2.reuse ;  /* 0x000000013535d824 */ /* 0x100fe200078e0a02 */
[----:B------:R-:W-:Y:S01]  /*29d0*/  ISETP.GE.AND P5, PT, R56, RZ, PT ;  /* 0x000000ff3800720c */ /* 0x000fe20003fa6270 */
[--C-:B------:R-:W-:Y:S01]  /*29e0*/  @!P0 IMAD.IADD R65, R65, 0x1, -R2.reuse ;  /* 0x0000000141418824 */ /* 0x100fe200078e0a02 */
[----:B------:R-:W-:Y:S01]  /*29f0*/  LOP3.LUT R56, R3, 0x1c, RZ, 0xfc, !PT ;  /* 0x0000001c03387812 */ /* 0x000fe200078efcff */
[----:B------:R-:W-:Y:S01]  /*2a00*/  @!P3 IMAD.MOV R53, RZ, RZ, -R53 ;  /* 0x000000ffff35b224 */ /* 0x000fe200078e0a35 */
[C---:B------:R-:W-:Y:S01]  /*2a10*/  ISETP.GT.U32.AND P3, PT, R2.reuse, R47, PT ;  /* 0x0000002f0200720c */ /* 0x040fe20003f64070 */
[----:B------:R-:W-:Y:S01]  /*2a20*/  @!P6 IMAD.IADD R57, R57, 0x1, -R2 ;  /* 0x000000013939e824 */ /* 0x000fe200078e0a02 */
[----:B------:R-:W-:Y:S01]  /*2a30*/  ISETP.GT.U32.AND P0, PT, R2, R65, PT ;  /* 0x000000410200720c */ /* 0x000fe20003f04070 */
[----:B------:R-:W-:Y:S01]  /*2a40*/  IMAD.HI.U32 R52, R8, R69, RZ ;  /* 0x0000004508347227 */ /* 0x000fe200078e00ff */
[----:B------:R-:W-:-:S02]  /*2a50*/  IABS R67, R56 ;  /* 0x0000003800437213 */ /* 0x000fc40000000000 */
[----:B------:R-:W-:Y:S01]  /*2a60*/  ISETP.GT.U32.AND P6, PT, R2, R63, PT ;  /* 0x0000003f0200720c */ /* 0x000fe20003fc4070 */
[----:B------:R-:W-:Y:S02]  /*2a70*/  IMAD.MOV R52, RZ, RZ, -R52 ;  /* 0x000000ffff347224 */ /* 0x000fe400078e0a34 */
[----:B------:R-:W-:-:S04]  /*2a80*/  IMAD.HI.U32 R50, R8, R67, RZ ;  /* 0x0000004308327227 */ /* 0x000fc800078e00ff */
[----:B------:R-:W-:Y:S02]  /*2a90*/  IMAD.MOV R50, RZ, RZ, -R50 ;  /* 0x000000ffff327224 */ /* 0x000fe400078e0a32 */
[--C-:B------:R-:W-:Y:S01]  /*2aa0*/  @!P0 IMAD.IADD R65, R65, 0x1, -R2.reuse ;  /* 0x0000000141418824 */ /* 0x100fe200078e0a02 */
[C---:B------:R-:W-:Y:S01]  /*2ab0*/  ISETP.GT.U32.AND P0, PT, R2.reuse, R71, PT ;  /* 0x000000470200720c */ /* 0x040fe20003f04070 */
[----:B------:R-:W-:Y:S01]  /*2ac0*/  IMAD R67, R2, R50, R67 ;  /* 0x0000003202437224 */ /* 0x000fe200078e0243 */
[----:B------:R-:W-:Y:S01]  /*2ad0*/  LOP3.LUT R50, R3, 0x16, RZ, 0xfc, !PT ;  /* 0x0000001603327812 */ /* 0x000fe200078efcff */
[--C-:B------:R-:W-:Y:S01]  /*2ae0*/  @!P3 IMAD.IADD R47, R47, 0x1, -R2.reuse ;  /* 0x000000012f2fb824 */ /* 0x100fe200078e0a02 */
[----:B------:R-:W-:Y:S01]  /*2af0*/  ISETP.GE.AND P3, PT, R54, RZ, PT ;  /* 0x000000ff3600720c */ /* 0x000fe20003f66270 */
[----:B------:R-:W-:Y:S01]  /*2b00*/  IMAD R69, R2, R52, R69 ;  /* 0x0000003402457224 */ /* 0x000fe200078e0245 */
[----:B------:R-:W-:Y:S01]  /*2b10*/  IABS R73, R50 ;  /* 0x0000003200497213 */ /* 0x000fe20000000000 */
[----:B------:R-:W-:Y:S01]  /*2b20*/  IMAD.MOV.U32 R59, RZ, RZ, R47 ;  /* 0x000000ffff3b7224 */ /* 0x000fe200078e002f */
[----:B------:R-:W-:Y:S01]  /*2b30*/  LOP3.LUT R52, R3, 0x14, RZ, 0xfc, !PT ;  /* 0x0000001403347812 */ /* 0x000fe200078efcff */
[----:B------:R-:W-:Y:S01]  /*2b40*/  @!P6 IMAD.IADD R63, R63, 0x1, -R2 ;  /* 0x000000013f3fe824 */ /* 0x000fe200078e0a02 */
[----:B------:R-:W-:Y:S01]  /*2b50*/  LOP3.LUT R54, R3, 0x12, RZ, 0xfc, !PT ;  /* 0x0000001203367812 */ /* 0x000fe200078efcff */
[----:B------:R-:W-:Y:S01]  /*2b60*/  IMAD.HI.U32 R46, R8, R73, RZ ;  /* 0x00000049082e7227 */ /* 0x000fe200078e00ff */
[----:B------:R-:W-:-:S02]  /*2b70*/  IABS R75, R52 ;  /* 0x00000034004b7213 */ /* 0x000fc40000000000 */
[C---:B------:R-:W-:Y:S01]  /*2b80*/  ISETP.GT.U32.AND P6, PT, R2.reuse, R63, PT ;  /* 0x0000003f0200720c */ /* 0x040fe20003fc4070 */
[----:B------:R-:W-:Y:S01]  /*2b90*/  @!P4 IMAD.MOV R59, RZ, RZ, -R59 ;  /* 0x000000ffff3bc224 */ /* 0x000fe200078e0a3b */
[C---:B------:R-:W-:Y:S01]  /*2ba0*/  ISETP.GT.U32.AND P4, PT, R2.reuse, R67, PT ;  /* 0x000000430200720c */ /* 0x040fe20003f84070 */
[----:B------:R-:W-:Y:S01]  /*2bb0*/  @!P0 IMAD.IADD R71, R71, 0x1, -R2 ;  /* 0x0000000147478824 */ /* 0x000fe200078e0a02 */
[----:B------:R-:W-:Y:S01]  /*2bc0*/  IABS R77, R54 ;  /* 0x00000036004d7213 */ /* 0x000fe20000000000 */
[----:B------:R-:W-:Y:S02]  /*2bd0*/  IMAD.MOV R46, RZ, RZ, -R46 ;  /* 0x000000ffff2e7224 */ /* 0x000fe400078e0a2e */
[----:B------:R-:W-:Y:S01]  /*2be0*/  @!P2 IMAD.MOV R57, RZ, RZ, -R57 ;  /* 0x000000ffff39a224 */ /* 0x000fe200078e0a39 */
[C---:B------:R-:W-:Y:S01]  /*2bf0*/  ISETP.GT.U32.AND P0, PT, R2.reuse, R71, PT ;  /* 0x000000470200720c */ /* 0x040fe20003f04070 */
[C---:B------:R-:W-:Y:S01]  /*2c00*/  IMAD R73, R2.reuse, R46, R73 ;  /* 0x0000002e02497224 */ /* 0x040fe200078e0249 */
[----:B------:R-:W-:Y:S01]  /*2c10*/  ISETP.GT.U32.AND P2, PT, R2, R61, PT ;  /* 0x0000003d0200720c */ /* 0x000fe20003f44070 */
[----:B------:R-:W-:-:S04]  /*2c20*/  IMAD.HI.U32 R46, R8, R75, RZ ;  /* 0x0000004b082e7227 */ /* 0x000fc800078e00ff */
[----:B------:R-:W-:Y:S02]  /*2c30*/  IMAD.MOV R60, RZ, RZ, -R46 ;  /* 0x000000ffff3c7224 */ /* 0x000fe400078e0a2e */
[--C-:B------:R-:W-:Y:S02]  /*2c40*/  @!P4 IMAD.IADD R67, R67, 0x1, -R2.reuse ;  /* 0x000000014343c824 */ /* 0x100fe400078e0a02 */
[C---:B------:R-:W-:Y:S02]  /*2c50*/  IMAD R75, R2.reuse, R60, R75 ;  /* 0x0000003c024b7224 */ /* 0x040fe400078e024b */
[--C-:B------:R-:W-:Y:S01]  /*2c60*/  @!P0 IMAD.IADD R71, R71, 0x1, -R2.reuse ;  /* 0x0000000147478824 */ /* 0x100fe200078e0a02 */
[C---:B------:R-:W-:Y:S01]  /*2c70*/  ISETP.GT.U32.AND P4, PT, R2.reuse, R67, PT ;  /* 0x000000430200720c */ /* 0x040fe20003f84070 */
[--C-:B------:R-:W-:Y:S01]  /*2c80*/  @!P2 IMAD.IADD R61, R61, 0x1, -R2.reuse ;  /* 0x000000013d3da824 */ /* 0x100fe200078e0a02 */
[----:B------:R-:W-:Y:S01]  /*2c90*/  ISETP.GT.U32.AND P0, PT, R2, R75, PT ;  /* 0x0000004b0200720c */ /* 0x000fe20003f04070 */
[----:B------:R-:W-:Y:S01]  /*2ca0*/  @!P6 IMAD.IADD R63, R63, 0x1, -R2 ;  /* 0x000000013f3fe824 */ /* 0x000fe200078e0a02 */
[----:B------:R-:W-:Y:S01]  /*2cb0*/  ISETP.GE.AND P2, PT, R56, RZ, PT ;  /* 0x000000ff3800720c */ /* 0x000fe20003f46270 */
[----:B------:R-:W-:Y:S01]  /*2cc0*/  IMAD.HI.U32 R46, R8, R77, RZ ;  /* 0x0000004d082e7227 */ /* 0x000fe200078e00ff */
[----:B------:R-:W-:-:S02]  /*2cd0*/  ISETP.GT.U32.AND P6, PT, R2, R69, PT ;  /* 0x000000450200720c */ /* 0x000fc40003fc4070 */
[----:B------:R-:W-:Y:S01]  /*2ce0*/  LOP3.LUT R56, R3, 0x10, RZ, 0xfc, !PT ;  /* 0x0000001003387812 */ /* 0x000fe200078efcff */
[----:B------:R-:W-:Y:S02]  /*2cf0*/  IMAD.MOV R46, RZ, RZ, -R46 ;  /* 0x000000ffff2e7224 */ /* 0x000fe400078e0a2e */
[----:B------:R-:W-:Y:S01]  /*2d00*/  VIADD R47, R58, 0xffffffe ;  /* 0x0ffffffe3a2f7836 */ /* 0x000fe20000000000 */
[----:B------:R-:W-:Y:S01]  /*2d10*/  IABS R79, R56 ;  /* 0x00000038004f7213 */ /* 0x000fe20000000000 */
[C---:B------:R-:W-:Y:S02]  /*2d20*/  IMAD R77, R2.reuse, R46, R77 ;  /* 0x0000002e024d7224 */ /* 0x040fe400078e024d */
[--C-:B------:R-:W-:Y:S01]  /*2d30*/  @!P4 IMAD.IADD R67, R67, 0x1, -R2.reuse ;  /* 0x000000014343c824 */ /* 0x100fe200078e0a02 */
[----:B------:R-:W-:Y:S01]  /*2d40*/  ISETP.GT.U32.AND P4, PT, R2, R73, PT ;  /* 0x000000490200720c */ /* 0x000fe20003f84070 */
[----:B------:R-:W-:Y:S01]  /*2d50*/  IMAD.HI.U32 R58, R8, R79, RZ ;  /* 0x0000004f083a7227 */ /* 0x000fe200078e00ff */
[----:B------:R-:W0:Y:S03]  /*2d60*/  F2I.FTZ.U32.TRUNC.NTZ R47, R47 ;  /* 0x0000002f002f7305 */ /* 0x000e26000021f000 */
[--C-:B------:R-:W-:Y:S01]  /*2d70*/  @!P0 IMAD.IADD R75, R75, 0x1, -R2.reuse ;  /* 0x000000014b4b8824 */ /* 0x100fe200078e0a02 */
[----:B------:R-:W-:Y:S01]  /*2d80*/  ISETP.GT.U32.AND P0, PT, R2, R77, PT ;  /* 0x0000004d0200720c */ /* 0x000fe20003f04070 */
[----:B------:R-:W-:-:S02]  /*2d90*/  @!P6 IMAD.IADD R69, R69, 0x1, -R2 ;  /* 0x000000014545e824 */ /* 0x000fc400078e0a02 */
[----:B------:R-:W-:Y:S02]  /*2da0*/  IMAD.MOV R58, RZ, RZ, -R58 ;  /* 0x000000ffff3a7224 */ /* 0x000fe400078e0a3a */
[----:B------:R-:W-:Y:S01]  /*2db0*/  IMAD.MOV.U32 R46, RZ, RZ, RZ ;  /* 0x000000ffff2e7224 */ /* 0x000fe200078e00ff */
[C---:B------:R-:W-:Y:S01]  /*2dc0*/  ISETP.GT.U32.AND P6, PT, R2.reuse, R69, PT ;  /* 0x000000450200720c */ /* 0x040fe20003fc4070 */
[----:B------:R-:W-:Y:S01]  /*2dd0*/  IMAD R79, R2, R58, R79 ;  /* 0x0000003a024f7224 */ /* 0x000fe200078e024f */
[----:B------:R-:W-:Y:S01]  /*2de0*/  LOP3.LUT R58, R3, 0xe, RZ, 0xfc, !PT ;  /* 0x0000000e033a7812 */ /* 0x000fe200078efcff */
[--C-:B------:R-:W-:Y:S01]  /*2df0*/  @!P4 IMAD.IADD R73, R73, 0x1, -R2.reuse ;  /* 0x000000014949c824 */ /* 0x100fe200078e0a02 */
[----:B------:R-:W-:Y:S01]  /*2e00*/  ISETP.GE.AND P4, PT, R64, RZ, PT ;  /* 0x000000ff4000720c */ /* 0x000fe20003f86270 */
[----:B0-----:R-:W-:Y:S01]  /*2e10*/  IMAD.MOV R64, RZ, RZ, -R47 ;  /* 0x000000ffff407224 */ /* 0x001fe200078e0a2f */
[----:B------:R-:W-:Y:S01]  /*2e20*/  IABS R81, R58 ;  /* 0x0000003a00517213 */ /* 0x000fe20000000000 */
[----:B------:R-:W-:Y:S01]  /*2e30*/  @!P0 IMAD.IADD R77, R77, 0x1, -R2 ;  /* 0x000000014d4d8824 */ /* 0x000fe200078e0a02 */
[----:B------:R-:W-:Y:S01]  /*2e40*/  ISETP.GT.U32.AND P0, PT, R2, R79, PT ;  /* 0x0000004f0200720c */ /* 0x000fe20003f04070 */
[----:B------:R-:W-:-:S02]  /*2e50*/  IMAD R89, R64, R95, RZ ;  /* 0x0000005f40597224 */ /* 0x000fc400078e02ff */
[----:B------:R-:W-:-:S04]  /*2e60*/  IMAD.HI.U32 R60, R8, R81, RZ ;  /* 0x00000051083c7227 */ /* 0x000fc800078e00ff */
[----:B------:R-:W-:Y:S01]  /*2e70*/  @!P6 IMAD.IADD R69, R69, 0x1, -R2 ;  /* 0x000000014545e824 */ /* 0x000fe200078e0a02 */
[----:B------:R-:W-:Y:S01]  /*2e80*/  ISETP.GE.AND P6, PT, R62, RZ, PT ;  /* 0x000000ff3e00720c */ /* 0x000fe20003fc6270 */
[----:B------:R-:W-:Y:S01]  /*2e90*/  IMAD.MOV R60, RZ, RZ, -R60 ;  /* 0x000000ffff3c7224 */ /* 0x000fe200078e0a3c */
[----:B------:R-:W-:Y:S01]  /*2ea0*/  LOP3.LUT R62, R3, 0xc, RZ, 0xfc, !PT ;  /* 0x0000000c033e7812 */ /* 0x000fe200078efcff */
[----:B------:R-:W-:Y:S01]  /*2eb0*/  IMAD.HI.U32 R66, R47, R89, R46 ;  /* 0x000000592f427227 */ /* 0x000fe200078e002e */
[----:B------:R-:W-:Y:S02]  /*2ec0*/  IABS R89, R76 ;  /* 0x0000004c00597213 */ /* 0x000fe40000000000 */
[----:B------:R-:W-:Y:S01]  /*2ed0*/  IABS R83, R62 ;  /* 0x0000003e00537213 */ /* 0x000fe20000000000 */
[----:B------:R-:W-:Y:S02]  /*2ee0*/  IMAD R47, R2, R60, R81 ;  /* 0x0000003c022f7224 */ /* 0x000fe400078e0251 */
[----:B------:R-:W-:-:S02]  /*2ef0*/  @!P0 IMAD.IADD R79, R79, 0x1, -R2 ;  /* 0x000000014f4f8824 */ /* 0x000fc400078e0a02 */
[----:B------:R-:W-:Y:S01]  /*2f00*/  IMAD.HI.U32 R64, R8, R83, RZ ;  /* 0x0000005308407227 */ /* 0x000fe200078e00ff */
[----:B------:R-:W-:-:S03]  /*2f10*/  ISETP.GT.U32.AND P0, PT, R2, R47, PT ;  /* 0x0000002f0200720c */ /* 0x000fc60003f04070 */
[----:B------:R-:W-:Y:S02]  /*2f20*/  IMAD.MOV R64, RZ, RZ, -R64 ;  /* 0x000000ffff407224 */ /* 0x000fe400078e0a40 */
[----:B------:R-:W-:Y:S02]  /*2f30*/  IMAD.MOV R68, RZ, RZ, -R68 ;  /* 0x000000ffff447224 */ /* 0x000fe400078e0a44 */
[C---:B------:R-:W-:Y:S02]  /*2f40*/  IMAD R81, R2.reuse, R64, R83 ;  /* 0x0000004002517224 */ /* 0x040fe400078e0253 */
[C---:B------:R-:W-:Y:S01]  /*2f50*/  IMAD R83, R2.reuse, R70, R85 ;  /* 0x0000004602537224 */ /* 0x040fe200078e0255 */
[----:B------:R-:W-:Y:S01]  /*2f60*/  LOP3.LUT R70, R3, 0x6, RZ, 0xfc, !PT ;  /* 0x0000000603467812 */ /* 0x000fe200078efcff */
[C---:B------:R-:W-:Y:S01]  /*2f70*/  IMAD R85, R2.reuse, R68, R87 ;  /* 0x0000004402557224 */ /* 0x040fe200078e0257 */
[----:B------:R-:W-:Y:S01]  /*2f80*/  IABS R68, R154 ;  /* 0x0000009a00447213 */ /* 0x000fe20000000000 */
[----:B------:R-:W-:Y:S01]  /*2f90*/  @!P0 IMAD.IADD R47, R47, 0x1, -R2 ;  /* 0x000000012f2f8824 */ /* 0x000fe200078e0a02 */
[C---:B------:R-:W-:Y:S01]  /*2fa0*/  ISETP.GT.U32.AND P0, PT, R2.reuse, R81, PT ;  /* 0x000000510200720c */ /* 0x040fe20003f04070 */
[----:B------:R-:W-:Y:S01]  /*2fb0*/  @!P1 IMAD.MOV R63, RZ, RZ, -R63 ;  /* 0x000000ffff3f9224 */ /* 0x000fe200078e0a3f */
[----:B------:R-:W-:Y:S01]  /*2fc0*/  IABS R87, R70 ;  /* 0x0000004600577213 */ /* 0x000fe20000000000 */
[----:B------:R-:W-:Y:S01]  /*2fd0*/  @!P4 IMAD.MOV R71, RZ, RZ, -R71 ;  /* 0x000000ffff47c224 */ /* 0x000fe200078e0a47 */
[----:B------:R-:W-:Y:S01]  /*2fe0*/  ISETP.GT.U32.AND P1, PT, R2, R75, PT ;  /* 0x0000004b0200720c */ /* 0x000fe20003f24070 */
[----:B------:R-:W-:Y:S01]  /*2ff0*/  IMAD.HI.U32 R66, R66, R68, RZ ;  /* 0x0000004442427227 */ /* 0x000fe200078e00ff */
[----:B------:R-:W-:-:S03]  /*3000*/  ISETP.GT.U32.AND P4, PT, R2, R83, PT ;  /* 0x000000530200720c */ /* 0x000fc60003f84070 */
[----:B------:R-:W-:-:S04]  /*3010*/  IMAD.HI.U32 R46, R8, R87, RZ ;  /* 0x00000057082e7227 */ /* 0x000fc800078e00ff */
[----:B------:R-:W-:Y:S01]  /*3020*/  @!P0 IMAD.IADD R81, R81, 0x1, -R2 ;  /* 0x0000000151518824 */ /* 0x000fe200078e0a02 */
[C---:B------:R-:W-:Y:S01]  /*3030*/  ISETP.GT.U32.AND P0, PT, R2.reuse, R73, PT ;  /* 0x000000490200720c */ /* 0x040fe20003f04070 */
[----:B------:R-:W-:Y:S02]  /*3040*/  IMAD.MOV R46, RZ, RZ, -R46 ;  /* 0x000000ffff2e7224 */ /* 0x000fe400078e0a2e */
[----:B------:R-:W-:Y:S01]  /*3050*/  @!P5 IMAD.MOV R61, RZ, RZ, -R61 ;  /* 0x000000ffff3dd224 */ /* 0x000fe200078e0a3d */
[C---:B------:R-:W-:Y:S01]  /*3060*/  ISETP.GT.U32.AND P5, PT, R2.reuse, R47, PT ;  /* 0x0000002f0200720c */ /* 0x040fe20003fa4070 */
[C---:B------:R-:W-:Y:S02]  /*3070*/  IMAD R87, R2.reuse, R46, R87 ;  /* 0x0000002e02577224 */ /* 0x040fe400078e0257 */
[----:B------:R-:W-:Y:S01]  /*3080*/  @!P3 IMAD.MOV R65, RZ, RZ, -R65 ;  /* 0x000000ffff41b224 */ /* 0x000fe200078e0a41 */
[C---:B------:R-:W-:Y:S01]  /*3090*/  ISETP.GT.U32.AND P3, PT, R2.reuse, R77, PT ;  /* 0x0000004d0200720c */ /* 0x040fe20003f64070 */
[----:B------:R-:W-:Y:S01]  /*30a0*/  @!P2 IMAD.MOV R67, RZ, RZ, -R67 ;  /* 0x000000ffff43a224 */ /* 0x000fe200078e0a43 */
[----:B------:R-:W-:Y:S01]  /*30b0*/  ISETP.GT.U32.AND P2, PT, R2, R79, PT ;  /* 0x0000004f0200720c */ /* 0x000fe20003f44070 */
[----:B------:R-:W-:-:S04]  /*30c0*/  IMAD.HI.U32 R60, R8, R89, RZ ;  /* 0x00000059083c7227 */ /* 0x000fc800078e00ff */
[----:B------:R-:W-:Y:S01]  /*30d0*/  @!P0 IMAD.IADD R73, R73, 0x1, -R2 ;  /* 0x0000000149498824 */ /* 0x000fe200078e0a02 */
[----:B------:R-:W-:Y:S01]  /*30e0*/  ISETP.GT.U32.AND P0, PT, R2, R85, PT ;  /* 0x000000550200720c */ /* 0x000fe20003f04070 */
[----:B------:R-:W-:-:S04]  /*30f0*/  IMAD.HI.U32 R64, R8, R91, RZ ;  /* 0x0000005b08407227 */ /* 0x000fc800078e00ff */
[----:B------:R-:W-:-:S04]  /*3100*/  IMAD.HI.U32 R8, R8, R93, RZ ;  /* 0x0000005d08087227 */ /* 0x000fc800078e00ff */
[----:B------:R-:W-:Y:S01]  /*3110*/  @!P6 IMAD.MOV R69, RZ, RZ, -R69 ;  /* 0x000000ffff45e224 */ /* 0x000fe200078e0a45 */
[C---:B------:R-:W-:Y:S01]  /*3120*/  ISETP.GT.U32.AND P6, PT, R2.reuse, R81, PT ;  /* 0x000000510200720c */ /* 0x040fe20003fc4070 */
[--C-:B------:R-:W-:Y:S01]  /*3130*/  @!P1 IMAD.IADD R75, R75, 0x1, -R2.reuse ;  /* 0x000000014b4b9824 */ /* 0x100fe200078e0a02 */
[----:B------:R-:W-:Y:S01]  /*3140*/  ISETP.GT.U32.AND P1, PT, R2, R87, PT ;  /* 0x000000570200720c */ /* 0x000fe20003f24070 */
[----:B------:R-:W-:Y:S01]  /*3150*/  @!P0 IMAD.IADD R85, R85, 0x1, -R2 ;  /* 0x0000000155558824 */ /* 0x000fe200078e0a02 */
[----:B------:R-:W-:Y:S01]  /*3160*/  ISETP.GE.AND P0, PT, R52, RZ, PT ;  /* 0x000000ff3400720c */ /* 0x000fe20003f06270 */
[----:B------:R-:W-:Y:S02]  /*3170*/  IMAD.MOV R66, RZ, RZ, -R66 ;  /* 0x000000ffff427224 */ /* 0x000fe400078e0a42 */
[----:B------:R-:W-:Y:S02]  /*3180*/  IMAD.MOV R60, RZ, RZ, -R60 ;  /* 0x000000ffff3c7224 */ /* 0x000fe400078e0a3c */
[----:B------:R-:W-:-:S02]  /*3190*/  IMAD.MOV R64, RZ, RZ, -R64 ;  /* 0x000000ffff407224 */ /* 0x000fc400078e0a40 */
[----:B------:R-:W-:Y:S02]  /*31a0*/  IMAD.MOV R8, RZ, RZ, -R8 ;  /* 0x000000ffff087224 */ /* 0x000fe400078e0a08 */
[----:B------:R-:W-:Y:S02]  /*31b0*/  IMAD R46, R95, R66, R68 ;  /* 0x000000425f2e7224 */ /* 0x000fe400078e0244 */
[C---:B------:R-:W-:Y:S02]  /*31c0*/  IMAD R89, R2.reuse, R60, R89 ;  /* 0x0000003c02597224 */ /* 0x040fe400078e0259 */
[C---:B------:R-:W-:Y:S02]  /*31d0*/  IMAD R91, R2.reuse, R64, R91 ;  /* 0x00000040025b7224 */ /* 0x040fe400078e025b */
[C---:B------:R-:W-:Y:S01]  /*31e0*/  IMAD R93, R2.reuse, R8, R93 ;  /* 0x00000008025d7224 */ /* 0x040fe200078e025d */
[----:B------:R-:W-:Y:S01]  /*31f0*/  SHF.R.S32.HI R8, RZ, 0x1f, R177 ;  /* 0x0000001fff087819 */ /* 0x000fe200000114b1 */
[--C-:B------:R-:W-:Y:S01]  /*3200*/  @!P4 IMAD.IADD R83, R83, 0x1, -R2.reuse ;  /* 0x000000015353c824 */ /* 0x100fe200078e0a02 */
[----:B------:R-:W-:Y:S01]  /*3210*/  ISETP.GT.U32.AND P4, PT, R95, R46, PT ;  /* 0x0000002e5f00720c */ /* 0x000fe20003f84070 */
[--C-:B------:R-:W-:Y:S01]  /*3220*/  @!P3 IMAD.IADD R77, R77, 0x1, -R2.reuse ;  /* 0x000000014d4db824 */ /* 0x100fe200078e0a02 */
[C---:B------:R-:W-:Y:S01]  /*3230*/  ISETP.GT.U32.AND P3, PT, R2.reuse, R89, PT ;  /* 0x000000590200720c */ /* 0x040fe20003f64070 */
[--C-:B------:R-:W-:Y:S01]  /*3240*/  @!P2 IMAD.IADD R79, R79, 0x1, -R2.reuse ;  /* 0x000000014f4fa824 */ /* 0x100fe200078e0a02 */
[C---:B------:R-:W-:Y:S01]  /*3250*/  ISETP.GT.U32.AND P2, PT, R2.reuse, R91, PT ;  /* 0x0000005b0200720c */ /* 0x040fe20003f44070 */
[--C-:B------:R-:W-:Y:S01]  /*3260*/  @!P5 IMAD.IADD R47, R47, 0x1, -R2.reuse ;  /* 0x000000012f2fd824 */ /* 0x100fe200078e0a02 */
[C---:B------:R-:W-:Y:S01]  /*3270*/  ISETP.GT.U32.AND P5, PT, R2.reuse, R93, PT ;  /* 0x0000005d0200720c */ /* 0x040fe20003fa4070 */
[----:B------:R-:W-:Y:S01]  /*3280*/  @!P0 IMAD.MOV R75, RZ, RZ, -R75 ;  /* 0x000000ffff4b8224 */ /* 0x000fe200078e0a4b */
[----:B------:R-:W-:Y:S01]  /*3290*/  ISETP.GT.U32.AND P0, PT, R2, R85, PT ;  /* 0x000000550200720c */ /* 0x000fe20003f04070 */
[--C-:B------:R-:W-:Y:S01]  /*32a0*/  @!P6 IMAD.IADD R81, R81, 0x1, -R2.reuse ;  /* 0x000000015151e824 */ /* 0x100fe200078e0a02 */
[----:B------:R-:W-:Y:S01]  /*32b0*/  ISETP.GE.AND P6, PT, R50, RZ, PT ;  /* 0x000000ff3200720c */ /* 0x000fe20003fc6270 */
[--C-:B------:R-:W-:Y:S01]  /*32c0*/  @!P1 IMAD.IADD R87, R87, 0x1, -R2.reuse ;  /* 0x0000000157579824 */ /* 0x100fe200078e0a02 */
[----:B------:R-:W-:Y:S01]  /*32d0*/  ISETP.GE.AND P1, PT, R54, RZ, PT ;  /* 0x000000ff3600720c */ /* 0x000fe20003f26270 */
[----:B------:R-:W-:Y:S01]  /*32e0*/  @!P4 IMAD.IADD R46, R46, 0x1, -R95 ;  /* 0x000000012e2ec824 */ /* 0x000fe200078e0a5f */
[----:B------:R-:W-:Y:S01]  /*32f0*/  ISETP.GT.U32.AND P4, PT, R2, R83, PT ;  /* 0x000000530200720c */ /* 0x000fe20003f84070 */
[--C-:B------:R-:W-:Y:S01]  /*3300*/  @!P3 IMAD.IADD R89, R89, 0x1, -R2.reuse ;  /* 0x000000015959b824 */ /* 0x100fe200078e0a02 */
[----:B------:R-:W-:Y:S01]  /*3310*/  ISETP.GE.AND P3, PT, R56, RZ, PT ;  /* 0x000000ff3800720c */ /* 0x000fe20003f66270 */
[--C-:B------:R-:W-:Y:S01]  /*3320*/  @!P2 IMAD.IADD R91, R91, 0x1, -R2.reuse ;  /* 0x000000015b5ba824 */ /* 0x100fe200078e0a02 */
[----:B------:R-:W-:Y:S01]  /*3330*/  ISETP.GE.AND P2, PT, R58, RZ, PT ;  /* 0x000000ff3a00720c */ /* 0x000fe20003f46270 */
[--C-:B------:R-:W-:Y:S01]  /*3340*/  @!P5 IMAD.IADD R93, R93, 0x1, -R2.reuse ;  /* 0x000000015d5dd824 */ /* 0x100fe200078e0a02 */
[----:B------:R-:W-:Y:S01]  /*3350*/  ISETP.GE.AND P5, PT, R62, RZ, PT ;  /* 0x000000ff3e00720c */ /* 0x000fe20003fa6270 */
[--C-:B------:R-:W-:Y:S01]  /*3360*/  @!P0 IMAD.IADD R85, R85, 0x1, -R2.reuse ;  /* 0x0000000155558824 */ /* 0x100fe200078e0a02 */
[----:B------:R-:W-:Y:S01]  /*3370*/  ISETP.GE.AND P0, PT, R72, RZ, PT ;  /* 0x000000ff4800720c */ /* 0x000fe20003f06270 */
[----:B------:R-:W-:Y:S01]  /*3380*/  @!P6 IMAD.MOV R73, RZ, RZ, -R73 ;  /* 0x000000ffff49e224 */ /* 0x000fe200078e0a49 */
[----:B------:R-:W-:Y:S01]  /*3390*/  ISETP.GT.U32.AND P6, PT, R95, R46, PT ;  /* 0x0000002e5f00720c */ /* 0x000fe20003fc4070 */
[----:B------:R-:W-:Y:S01]  /*33a0*/  @!P1 IMAD.MOV R77, RZ, RZ, -R77 ;  /* 0x000000ffff4d9224 */ /* 0x000fe200078e0a4d */
[C---:B------:R-:W-:Y:S01]  /*33b0*/  ISETP.GT.U32.AND P1, PT, R2.reuse, R87, PT ;  /* 0x000000570200720c */ /* 0x040fe20003f24070 */
[--C-:B------:R-:W-:Y:S01]  /*33c0*/  @!P4 IMAD.IADD R83, R83, 0x1, -R2.reuse ;  /* 0x000000015353c824 */ /* 0x100fe200078e0a02 */
[----:B------:R-:W-:Y:S01]  /*33d0*/  ISETP.GE.AND P4, PT, R3, RZ, PT ;  /* 0x000000ff0300720c */ /* 0x000fe20003f86270 */
[----:B------:R-:W-:Y:S01]  /*33e0*/  @!P3 IMAD.MOV R79, RZ, RZ, -R79 ;  /* 0x000000ffff4fb224 */ /* 0x000fe200078e0a4f */
[C---:B------:R-:W-:Y:S01]  /*33f0*/  ISETP.GT.U32.AND P3, PT, R2.reuse, R89, PT ;  /* 0x000000590200720c */ /* 0x040fe20003f64070 */
[----:B------:R-:W-:Y:S01]  /*3400*/  @!P2 IMAD.MOV R47, RZ, RZ, -R47 ;  /* 0x000000ffff2fa224 */ /* 0x000fe200078e0a2f */
[C---:B------:R-:W-:Y:S01]  /*3410*/  ISETP.GT.U32.AND P2, PT, R2.reuse, R91, PT ;  /* 0x0000005b0200720c */ /* 0x040fe20003f44070 */
[----:B------:R-:W-:Y:S01]  /*3420*/  @!P5 IMAD.MOV R81, RZ, RZ, -R81 ;  /* 0x000000ffff51d224 */ /* 0x000fe200078e0a51 */
[----:B------:R-:W-:Y:S01]  /*3430*/  ISETP.GT.U32.AND P5, PT, R2, R93, PT ;  /* 0x0000005d0200720c */ /* 0x000fe20003fa4070 */
[----:B------:R-:W-:Y:S01]  /*3440*/  @!P0 IMAD.MOV R83, RZ, RZ, -R83 ;  /* 0x000000ffff538224 */ /* 0x000fe200078e0a53 */
[----:B------:R-:W-:Y:S01]  /*3450*/  ISETP.GE.AND P0, PT, R154, RZ, PT ;  /* 0x000000ff9a00720c */ /* 0x000fe20003f06270 */
[----:B------:R-:W-:Y:S01]  /*3460*/  @!P6 IMAD.IADD R46, R46, 0x1, -R95 ;  /* 0x000000012e2ee824 */ /* 0x000fe200078e0a5f */
[----:B------:R-:W-:Y:S01]  /*3470*/  ISETP.NE.AND P6, PT, R48, RZ, PT ;  /* 0x000000ff3000720c */ /* 0x000fe20003fc5270 */
[----:B------:R-:W-:Y:S01]  /*3480*/  @!P1 IMAD.IADD R87, R87, 0x1, -R2 ;  /* 0x0000000157579824 */ /* 0x000fe200078e0a02 */
[----:B------:R-:W-:-:S02]  /*3490*/  ISETP.GE.AND P1, PT, R74, RZ, PT ;  /* 0x000000ff4a00720c */ /* 0x000fc40003f26270 */
[----:B------:R-:W-:Y:S01]  /*34a0*/  LEA.HI R177, R8, R177, RZ, 0x7 ;  /* 0x000000b108b17211 */ /* 0x000fe200078f38ff */
[--C-:B------:R-:W-:Y:S01]  /*34b0*/  @!P3 IMAD.IADD R89, R89, 0x1, -R2.reuse ;  /* 0x000000015959b824 */ /* 0x100fe200078e0a02 */
[----:B------:R-:W-:Y:S01]  /*34c0*/  ISETP.GE.AND P3, PT, R70, RZ, PT ;  /* 0x000000ff4600720c */ /* 0x000fe20003f66270 */
[--C-:B------:R-:W-:Y:S01]  /*34d0*/  @!P2 IMAD.IADD R91, R91, 0x1, -R2.reuse ;  /* 0x000000015b5ba824 */ /* 0x100fe200078e0a02 */
[----:B------:R-:W-:Y:S01]  /*34e0*/  ISETP.GE.AND P2, PT, R76, RZ, PT ;  /* 0x000000ff4c00720c */ /* 0x000fe20003f46270 */
[----:B------:R-:W-:Y:S01]  /*34f0*/  @!P5 IMAD.IADD R93, R93, 0x1, -R2 ;  /* 0x000000015d5dd824 */ /* 0x000fe200078e0a02 */
[----:B------:R-:W-:Y:S01]  /*3500*/  ISETP.GE.AND P5, PT, R78, RZ, PT ;  /* 0x000000ff4e00720c */ /* 0x000fe20003fa6270 */
[----:B------:R-:W-:Y:S01]  /*3510*/  @!P0 IMAD.MOV R46, RZ, RZ, -R46 ;  /* 0x000000ffff2e8224 */ /* 0x000fe200078e0a2e */
[----:B------:R-:W-:Y:S01]  /*3520*/  LOP3.LUT R2, RZ, R49, RZ, 0x33, !PT ;  /* 0x00000031ff027212 */ /* 0x000fe200078e33ff */
[----:B------:R-:W-:Y:S01]  /*3530*/  @!P4 IMAD.MOV R93, RZ, RZ, -R93 ;  /* 0x000000ffff5dc224 */ /* 0x000fe200078e0a5d */
[----:B------:R-:W-:Y:S01]  /*3540*/  @!P6 LOP3.LUT R46, RZ, R48, RZ, 0x33, !PT ;  /* 0x00000030ff2ee212 */ /* 0x000fe200078e33ff */
[----:B------:R-:W-:Y:S01]  /*3550*/  @!P1 IMAD.MOV R85, RZ, RZ, -R85 ;  /* 0x000000ffff559224 */ /* 0x000fe200078e0a55 */
[----:B------:R-:W-:-:S02]  /*3560*/  ISETP.NE.AND P1, PT, R49, RZ, PT ;  /* 0x000000ff3100720c */ /* 0x000fc40003f25270 */
[----:B------:R-:W-:Y:S01]  /*3570*/  SHF.R.S32.HI R177, RZ, 0x7, R177 ;  /* 0x00000007ffb17819 */ /* 0x000fe200000114b1 */
[----:B------:R-:W-:Y:S01]  /*3580*/  IMAD R46, R46, UR8, RZ ;  /* 0x000000082e2e7c24 */ /* 0x000fe2000f8e02ff */
[C---:B------:R-:W-:Y:S01]  /*3590*/  SEL R4, R2.reuse, R4, !P1 ;  /* 0x0000000402047207 */ /* 0x040fe20004800000 */
[----:B------:R-:W-:Y:S01]  /*35a0*/  @!P3 IMAD.MOV R87, RZ, RZ, -R87 ;  /* 0x000000ffff57b224 */ /* 0x000fe200078e0a57 */
[C---:B------:R-:W-:Y:S01]  /*35b0*/  SEL R10, R2.reuse, R10, !P1 ;  /* 0x0000000a020a7207 */ /* 0x040fe20004800000 */
[----:B------:R-:W-:Y:S01]  /*35c0*/  @!P2 IMAD.MOV R89, RZ, RZ, -R89 ;  /* 0x000000ffff59a224 */ /* 0x000fe200078e0a59 */
[----:B------:R-:W-:Y:S01]  /*35d0*/  SEL R11, R2, R11, !P1 ;  /* 0x0000000b020b7207 */ /* 0x000fe20004800000 */
[----:B---3--:R-:W-:Y:S01]  /*35e0*/  IMAD R4, R4, UR5, RZ ;  /* 0x0000000504047c24 */ /* 0x008fe2000f8e02ff */
[----:B------:R-:W-:Y:S01]  /*35f0*/  SEL R5, R2, R5, !P1 ;  /* 0x0000000502057207 */ /* 0x000fe20004800000 */
[----:B------:R-:W-:Y:S01]  /*3600*/  IMAD R10, R10, UR5, RZ ;  /* 0x000000050a0a7c24 */ /* 0x000fe2000f8e02ff */
[C---:B------:R-:W-:Y:S01]  /*3610*/  SEL R7, R2.reuse, R7, !P1 ;  /* 0x0000000702077207 */ /* 0x040fe20004800000 */
[----:B------:R-:W-:Y:S01]  /*3620*/  IMAD R11, R11, UR5, RZ ;  /* 0x000000050b0b7c24 */ /* 0x000fe2000f8e02ff */
[C---:B------:R-:W-:Y:S01]  /*3630*/  SEL R6, R2.reuse, R6, !P1 ;  /* 0x0000000602067207 */ /* 0x040fe20004800000 */
[----:B------:R-:W-:Y:S01]  /*3640*/  @!P5 IMAD.MOV R91, RZ, RZ, -R91 ;  /* 0x000000ffff5bd224 */ /* 0x000fe200078e0a5b */
[C---:B------:R-:W-:Y:S01]  /*3650*/  SEL R9, R2.reuse, R9, !P1 ;  /* 0x0000000902097207 */ /* 0x040fe20004800000 */
[----:B------:R-:W-:Y:S01]  /*3660*/  IMAD R5, R5, UR5, RZ ;  /* 0x0000000505057c24 */ /* 0x000fe2000f8e02ff */
[C---:B------:R-:W-:Y:S01]  /*3670*/  SEL R12, R2.reuse, R12, !P1 ;  /* 0x0000000c020c7207 */ /* 0x040fe20004800000 */
[----:B------:R-:W-:Y:S01]  /*3680*/  IMAD R7, R7, UR5, RZ ;  /* 0x0000000507077c24 */ /* 0x000fe2000f8e02ff */
[----:B------:R-:W-:Y:S01]  /*3690*/  SEL R17, R2, R17, !P1 ;  /* 0x0000001102117207 */ /* 0x000fe20004800000 */
[----:B------:R-:W-:Y:S01]  /*36a0*/  IMAD R6, R6, UR5, RZ ;  /* 0x0000000506067c24 */ /* 0x000fe2000f8e02ff */
[----:B------:R-:W-:Y:S01]  /*36b0*/  SEL R18, R2, R18, !P1 ;  /* 0x0000001202127207 */ /* 0x000fe20004800000 */
[----:B------:R-:W-:Y:S01]  /*36c0*/  IMAD R9, R9, UR5, RZ ;  /* 0x0000000509097c24 */ /* 0x000fe2000f8e02ff */
[----:B----4-:R-:W-:Y:S01]  /*36d0*/  LEA R178, P6, R46, UR12, 0x1 ;  /* 0x0000000c2eb27c11 */ /* 0x010fe2000f8c08ff */
[----:B------:R-:W-:Y:S01]  /*36e0*/  IMAD R12, R12, UR5, RZ ;  /* 0x000000050c0c7c24 */ /* 0x000fe2000f8e02ff */
[C---:B------:R-:W-:Y:S01]  /*36f0*/  SEL R13, R2.reuse, R13, !P1 ;  /* 0x0000000d020d7207 */ /* 0x040fe20004800000 */
[----:B------:R-:W-:Y:S01]  /*3700*/  IMAD R17, R17, UR5, RZ ;  /* 0x0000000511117c24 */ /* 0x000fe2000f8e02ff */
[----:B------:R-:W-:Y:S01]  /*3710*/  SEL R15, R2, R15, !P1 ;  /* 0x0000000f020f7207 */ /* 0x000fe20004800000 */
[----:B------:R-:W-:Y:S01]  /*3720*/  IMAD R18, R18, UR5, RZ ;  /* 0x0000000512127c24 */ /* 0x000fe2000f8e02ff */
[----:B------:R-:W-:Y:S01]  /*3730*/  LEA.HI.X.SX32 R179, R46, UR13, 0x1, P6 ;  /* 0x0000000d2eb37c11 */ /* 0x000fe2000b0f0eff */
[----:B------:R-:W-:Y:S01]  /*3740*/  IMAD R13, R13, UR5, RZ ;  /* 0x000000050d0d7c24 */ /* 0x000fe2000f8e02ff */
[C---:B------:R-:W-:Y:S01]  /*3750*/  SEL R14, R2.reuse, R14, !P1 ;  /* 0x0000000e020e7207 */ /* 0x040fe20004800000 */
[----:B------:R-:W-:Y:S01]  /*3760*/  IMAD R15, R15, UR5, RZ ;  /* 0x000000050f0f7c24 */ /* 0x000fe2000f8e02ff */
[----:B------:R-:W-:-:S02]  /*3770*/  SEL R16, R2, R16, !P1 ;  /* 0x0000001002107207 */ /* 0x000fc40004800000 */
[----:B------:R-:W-:Y:S01]  /*3780*/  SEL R19, R2, R19, !P1 ;  /* 0x0000001302137207 */ /* 0x000fe20004800000 */
[----:B------:R-:W-:Y:S01]  /*3790*/  IMAD R14, R14, UR5, RZ ;  /* 0x000000050e0e7c24 */ /* 0x000fe2000f8e02ff */
[----:B------:R-:W-:Y:S01]  /*37a0*/  SEL R24, R2, R24, !P1 ;  /* 0x0000001802187207 */ /* 0x000fe20004800000 */
[----:B------:R-:W-:Y:S01]  /*37b0*/  IMAD R16, R16, UR5, RZ ;  /* 0x0000000510107c24 */ /* 0x000fe2000f8e02ff */
[----:B------:R-:W-:Y:S01]  /*37c0*/  SEL R25, R2, R25, !P1 ;  /* 0x0000001902197207 */ /* 0x000fe20004800000 */
[----:B------:R-:W-:Y:S01]  /*37d0*/  IMAD R19, R19, UR5, RZ ;  /* 0x0000000513137c24 */ /* 0x000fe2000f8e02ff */
[----:B------:R-:W-:Y:S01]  /*37e0*/  LEA R152, P0, R4, UR14, 0x1 ;  /* 0x0000000e04987c11 */ /* 0x000fe2000f8008ff */
[----:B------:R-:W-:Y:S01]  /*37f0*/  IMAD R24, R24, UR5, RZ ;  /* 0x0000000518187c24 */ /* 0x000fe2000f8e02ff */
[----:B------:R-:W-:Y:S01]  /*3800*/  LEA R142, P5, R10, UR14, 0x1 ;  /* 0x0000000e0a8e7c11 */ /* 0x000fe2000f8a08ff */
[----:B------:R-:W-:Y:S01]  /*3810*/  IMAD R25, R25, UR5, RZ ;  /* 0x0000000519197c24 */ /* 0x000fe2000f8e02ff */
[----:B------:R-:W-:-:S02]  /*3820*/  LEA R140, P6, R11, UR14, 0x1 ;  /* 0x0000000e0b8c7c11 */ /* 0x000fc4000f8c08ff */
[C---:B------:R-:W-:Y:S02]  /*3830*/  SEL R20, R2.reuse, R20, !P1 ;  /* 0x0000001402147207 */ /* 0x040fe40004800000 */
[C---:B------:R-:W-:Y:S02]  /*3840*/  SEL R21, R2.reuse, R21, !P1 ;  /* 0x0000001502157207 */ /* 0x040fe40004800000 */
[----:B------:R-:W-:Y:S01]  /*3850*/  SEL R22, R2, R22, !P1 ;  /* 0x0000001602167207 */ /* 0x000fe20004800000 */
[----:B------:R-:W-:Y:S01]  /*3860*/  IMAD R20, R20, UR5, RZ ;  /* 0x0000000514147c24 */ /* 0x000fe2000f8e02ff */
[C---:B------:R-:W-:Y:S01]  /*3870*/  SEL R23, R2.reuse, R23, !P1 ;  /* 0x0000001702177207 */ /* 0x040fe20004800000 */
[----:B------:R-:W-:Y:S01]  /*3880*/  IMAD R21, R21, UR5, RZ ;  /* 0x0000000515157c24 */ /* 0x000fe2000f8e02ff */
        /* <DEDUP_REMOVED lines=84> */
[----:B------:R-:W-:Y:S01]  /*3dd0*/  SEL R2, R2, R93, !P1 ;  /* 0x0000005d02027207 */ /* 0x000fe20004800000 */
[----:B------:R-:W-:Y:S01]  /*3de0*/  IMAD R89, R89, UR5, RZ ;  /* 0x0000000559597c24 */ /* 0x000fe2000f8e02ff */
[----:B------:R-:W-:Y:S01]  /*3df0*/  LEA R150, P1, R5, UR14, 0x1 ;  /* 0x0000000e05967c11 */ /* 0x000fe2000f8208ff */
[----:B------:R-:W-:Y:S01]  /*3e00*/  IMAD R91, R91, UR5, RZ ;  /* 0x000000055b5b7c24 */ /* 0x000fe2000f8e02ff */
[----:B------:R-:W-:Y:S01]  /*3e10*/  LEA R146, P3, R7, UR14, 0x1 ;  /* 0x0000000e07927c11 */ /* 0x000fe2000f8608ff */
[----:B------:R-:W-:Y:S01]  /*3e20*/  IMAD R163, R2, UR5, RZ ;  /* 0x0000000502a37c24 */ /* 0x000fe2000f8e02ff */
[----:B------:R-:W-:Y:S01]  /*3e30*/  LEA.HI.X.SX32 R153, R4, UR15, 0x1, P0 ;  /* 0x0000000f04997c11 */ /* 0x000fe200080f0eff */
[----:B------:R-:W0:Y:S01]  /*3e40*/  LDCU UR5, c[0x0][0x3a0] ;  /* 0x00007400ff0577ac */ /* 0x000e220008000800 */
[----:B------:R-:W-:-:S02]  /*3e50*/  LEA.HI.X.SX32 R143, R10, UR15, 0x1, P5 ;  /* 0x0000000f0a8f7c11 */ /* 0x000fc4000a8f0eff */
[----:B------:R-:W-:Y:S02]  /*3e60*/  LEA.HI.X.SX32 R141, R11, UR15, 0x1, P6 ;  /* 0x0000000f0b8d7c11 */ /* 0x000fe4000b0f0eff */
[----:B------:R-:W-:Y:S02]  /*3e70*/  LEA R148, P2, R6, UR14, 0x1 ;  /* 0x0000000e06947c11 */ /* 0x000fe4000f8408ff */
[----:B------:R-:W-:Y:S02]  /*3e80*/  LEA R144, P4, R9, UR14, 0x1 ;  /* 0x0000000e09907c11 */ /* 0x000fe4000f8808ff */
[----:B------:R-:W-:Y:S02]  /*3e90*/  LEA R138, P0, R12, UR14, 0x1 ;  /* 0x0000000e0c8a7c11 */ /* 0x000fe4000f8008ff */
[----:B------:R-:W-:Y:S02]  /*3ea0*/  LEA R128, P5, R17, UR14, 0x1 ;  /* 0x0000000e11807c11 */ /* 0x000fe4000f8a08ff */
[----:B------:R-:W-:-:S02]  /*3eb0*/  LEA R126, P6, R18, UR14, 0x1 ;  /* 0x0000000e127e7c11 */ /* 0x000fc4000f8c08ff */
[----:B------:R-:W-:Y:S02]  /*3ec0*/  LEA.HI.X.SX32 R151, R5, UR15, 0x1, P1 ;  /* 0x0000000f05977c11 */ /* 0x000fe400088f0eff */
[----:B------:R-:W-:Y:S02]  /*3ed0*/  LEA.HI.X.SX32 R147, R7, UR15, 0x1, P3 ;  /* 0x0000000f07937c11 */ /* 0x000fe400098f0eff */
[----:B------:R-:W-:Y:S02]  /*3ee0*/  LEA R136, P1, R13, UR14, 0x1 ;  /* 0x0000000e0d887c11 */ /* 0x000fe4000f8208ff */
[----:B------:R-:W-:Y:S02]  /*3ef0*/  LEA.HI.X.SX32 R149, R6, UR15, 0x1, P2 ;  /* 0x0000000f06957c11 */ /* 0x000fe400090f0eff */
[----:B------:R-:W-:Y:S02]  /*3f00*/  LEA R132, P3, R15, UR14, 0x1 ;  /* 0x0000000e0f847c11 */ /* 0x000fe4000f8608ff */
[----:B------:R-:W-:-:S02]  /*3f10*/  LEA.HI.X.SX32 R145, R9, UR15, 0x1, P4 ;  /* 0x0000000f09917c11 */ /* 0x000fc4000a0f0eff */
[----:B------:R-:W-:Y:S02]  /*3f20*/  LEA.HI.X.SX32 R139, R12, UR15, 0x1, P0 ;  /* 0x0000000f0c8b7c11 */ /* 0x000fe400080f0eff */
[----:B------:R-:W-:Y:S02]  /*3f30*/  LEA.HI.X.SX32 R129, R17, UR15, 0x1, P5 ;  /* 0x0000000f11817c11 */ /* 0x000fe4000a8f0eff */
[----:B------:R-:W-:Y:S02]  /*3f40*/  LEA.HI.X.SX32 R127, R18, UR15, 0x1, P6 ;  /* 0x0000000f127f7c11 */ /* 0x000fe4000b0f0eff */
[----:B------:R-:W-:Y:S02]  /*3f50*/  LEA R134, P2, R14, UR14, 0x1 ;  /* 0x0000000e0e867c11 */ /* 0x000fe4000f8408ff */
[----:B------:R-:W-:Y:S02]  /*3f60*/  LEA R130, P4, R16, UR14, 0x1 ;  /* 0x0000000e10827c11 */ /* 0x000fe4000f8808ff */
[----:B------:R-:W-:-:S02]  /*3f70*/  LEA R124, P0, R19, UR14, 0x1 ;  /* 0x0000000e137c7c11 */ /* 0x000fc4000f8008ff */
[----:B------:R-:W-:Y:S02]  /*3f80*/  LEA R114, P5, R24, UR14, 0x1 ;  /* 0x0000000e18727c11 */ /* 0x000fe4000f8a08ff */
[----:B------:R-:W-:Y:S02]  /*3f90*/  LEA R112, P6, R25, UR14, 0x1 ;  /* 0x0000000e19707c11 */ /* 0x000fe4000f8c08ff */
[----:B------:R-:W-:Y:S02]  /*3fa0*/  LEA.HI.X.SX32 R137, R13, UR15, 0x1, P1 ;  /* 0x0000000f0d897c11 */ /* 0x000fe400088f0eff */
[----:B------:R-:W-:Y:S02]  /*3fb0*/  LEA.HI.X.SX32 R133, R15, UR15, 0x1, P3 ;  /* 0x0000000f0f857c11 */ /* 0x000fe400098f0eff */
[----:B------:R-:W-:Y:S02]  /*3fc0*/  LEA R122, P1, R20, UR14, 0x1 ;  /* 0x0000000e147a7c11 */ /* 0x000fe4000f8208ff */
[----:B------:R-:W-:-:S02]  /*3fd0*/  LEA.HI.X.SX32 R135, R14, UR15, 0x1, P2 ;  /* 0x0000000f0e877c11 */ /* 0x000fc400090f0eff */
[----:B------:R-:W-:Y:S02]  /*3fe0*/  LEA R118, P3, R22, UR14, 0x1 ;  /* 0x0000000e16767c11 */ /* 0x000fe4000f8608ff */
[----:B------:R-:W-:Y:S02]  /*3ff0*/  LEA.HI.X.SX32 R131, R16, UR15, 0x1, P4 ;  /* 0x0000000f10837c11 */ /* 0x000fe4000a0f0eff */
[----:B------:R-:W-:Y:S02]  /*4000*/  LEA.HI.X.SX32 R125, R19, UR15, 0x1, P0 ;  /* 0x0000000f137d7c11 */ /* 0x000fe400080f0eff */
[----:B------:R-:W-:Y:S02]  /*4010*/  LEA.HI.X.SX32 R115, R24, UR15, 0x1, P5 ;  /* 0x0000000f18737c11 */ /* 0x000fe4000a8f0eff */
[----:B------:R-:W-:Y:S02]  /*4020*/  LEA.HI.X.SX32 R113, R25, UR15, 0x1, P6 ;  /* 0x0000000f19717c11 */ /* 0x000fe4000b0f0eff */
[----:B------:R-:W-:-:S02]  /*4030*/  LEA R120, P2, R21, UR14, 0x1 ;  /* 0x0000000e15787c11 */ /* 0x000fc4000f8408ff */
[----:B------:R-:W-:Y:S02]  /*4040*/  LEA R116, P4, R23, UR14, 0x1 ;  /* 0x0000000e17747c11 */ /* 0x000fe4000f8808ff */
[----:B------:R-:W-:Y:S02]  /*4050*/  LEA R110, P0, R26, UR14, 0x1 ;  /* 0x0000000e1a6e7c11 */ /* 0x000fe4000f8008ff */
[----:B------:R-:W-:Y:S02]  /*4060*/  LEA R100, P5, R31, UR14, 0x1 ;  /* 0x0000000e1f647c11 */ /* 0x000fe4000f8a08ff */
[----:B------:R-:W-:Y:S02]  /*4070*/  LEA R98, P6, R32, UR14, 0x1 ;  /* 0x0000000e20627c11 */ /* 0x000fe4000f8c08ff */
[----:B------:R-:W-:Y:S02]  /*4080*/  LEA.HI.X.SX32 R123, R20, UR15, 0x1, P1 ;  /* 0x0000000f147b7c11 */ /* 0x000fe400088f0eff */
[----:B------:R-:W-:-:S02]  /*4090*/  LEA.HI.X.SX32 R119, R22, UR15, 0x1, P3 ;  /* 0x0000000f16777c11 */ /* 0x000fc400098f0eff */
[----:B------:R-:W-:Y:S02]  /*40a0*/  LEA R108, P1, R27, UR14, 0x1 ;  /* 0x0000000e1b6c7c11 */ /* 0x000fe4000f8208ff */
[----:B------:R-:W-:Y:S02]  /*40b0*/  LEA.HI.X.SX32 R121, R21, UR15, 0x1, P2 ;  /* 0x0000000f15797c11 */ /* 0x000fe400090f0eff */
[----:B------:R-:W-:Y:S02]  /*40c0*/  LEA R104, P3, R29, UR14, 0x1 ;  /* 0x0000000e1d687c11 */ /* 0x000fe4000f8608ff */
[----:B------:R-:W-:Y:S02]  /*40d0*/  LEA.HI.X.SX32 R117, R23, UR15, 0x1, P4 ;  /* 0x0000000f17757c11 */ /* 0x000fe4000a0f0eff */
[----:B------:R-:W-:Y:S02]  /*40e0*/  LEA.HI.X.SX32 R111, R26, UR15, 0x1, P0 ;  /* 0x0000000f1a6f7c11 */ /* 0x000fe400080f0eff */
        /* <DEDUP_REMOVED lines=20> */
[----:B------:R-:W-:Y:S02]  /*4230*/  LEA.HI.X.SX32 R63, R34, UR15, 0x1, P1 ;  /* 0x0000000f223f7c11 */ /* 0x000fe400088f0eff */
[----:B------:R-:W-:Y:S02]  /*4240*/  LEA.HI.X.SX32 R59, R36, UR15, 0x1, P3 ;  /* 0x0000000f243b7c11 */ /* 0x000fe400098f0eff */
[----:B------:R-:W-:Y:S02]  /*4250*/  LEA R48, P1, R41, UR14, 0x1 ;  /* 0x0000000e29307c11 */ /* 0x000fe4000f8208ff */
[----:B------:R-:W-:Y:S02]  /*4260*/  LEA.HI.X.SX32 R61, R35, UR15, 0x1, P2 ;  /* 0x0000000f233d7c11 */ /* 0x000fe400090f0eff */
[----:B------:R-:W-:-:S02]  /*4270*/  LEA R44, P3, R43, UR14, 0x1 ;  /* 0x0000000e2b2c7c11 */ /* 0x000fc4000f8608ff */
        /* <DEDUP_REMOVED lines=10> */
[----:B------:R-:W-:Y:S02]  /*4320*/  LEA.HI.X.SX32 R47, R8, UR15, 0x1, P2 ;  /* 0x0000000f082f7c11 */ /* 0x000fe400090f0eff */
        /* <DEDUP_REMOVED lines=9> */
[----:B------:R-:W-:Y:S02]  /*43c0*/  LEA R22, P0, R67, UR14, 0x1 ;  /* 0x0000000e43167c11 */ /* 0x000fe4000f8008ff */
[----:B------:R-:W-:Y:S02]  /*43d0*/  LOP3.LUT R65, R167, 0x7f, RZ, 0xc0, !PT ;  /* 0x0000007fa7417812 */ /* 0x000fe400078ec0ff */
[----:B------:R-:W-:Y:S02]  /*43e0*/  LEA.HI.X.SX32 R35, R72, UR15, 0x1, P1 ;  /* 0x0000000f48237c11 */ /* 0x000fe400088f0eff */
[----:B------:R-:W-:Y:S01]  /*43f0*/  LEA.HI.X.SX32 R33, R74, UR15, 0x1, P2 ;  /* 0x0000000f4a217c11 */ /* 0x000fe200090f0eff */
[----:B-1----:R-:W-:Y:S01]  /*4400*/  IMAD R65, R65, R166, RZ ;  /* 0x000000a641417224 */ /* 0x002fe200078e02ff */
[----:B------:R-:W-:Y:S01]  /*4410*/  LEA.HI.X.SX32 R31, R76, UR15, 0x1, P3 ;  /* 0x0000000f4c1f7c11 */ /* 0x000fe200098f0eff */
[----:B------:R-:W-:Y:S01]  /*4420*/  IMAD.SHL.U32 R166, R166, 0x80, RZ ;  /* 0x00000080a6a67824 */ /* 0x000fe200078e00ff */
[----:B------:R-:W-:Y:S01]  /*4430*/  LEA.HI.X.SX32 R29, R78, UR15, 0x1, P4 ;  /* 0x0000000f4e1d7c11 */ /* 0x000fe2000a0f0eff */
[----:B------:R-:W-:Y:S01]  /*4440*/  IMAD.SHL.U32 R155, R65, 0x2, RZ ;  /* 0x00000002419b7824 */ /* 0x000fe200078e00ff */
[----:B------:R-:W-:-:S02]  /*4450*/  LEA.HI.X.SX32 R27, R80, UR15, 0x1, P5 ;  /* 0x0000000f501b7c11 */ /* 0x000fc4000a8f0eff */
[----:B------:R-:W-:Y:S02]  /*4460*/  LEA.HI.X.SX32 R23, R67, UR15, 0x1, P0 ;  /* 0x0000000f43177c11 */ /* 0x000fe400080f0eff */
[----:B------:R-:W-:Y:S02]  /*4470*/  LEA R20, P1, R69, UR14, 0x1 ;  /* 0x0000000e45147c11 */ /* 0x000fe4000f8208ff */
[----:B------:R-:W-:Y:S02]  /*4480*/  LEA R18, P2, R71, UR14, 0x1 ;  /* 0x0000000e47127c11 */ /* 0x000fe4000f8408ff */
[----:B------:R-:W-:Y:S02]  /*4490*/  LEA R16, P3, R73, UR14, 0x1 ;  /* 0x0000000e49107c11 */ /* 0x000fe4000f8608ff */
[----:B------:R-:W-:Y:S02]  /*44a0*/  LEA R14, P4, R75, UR14, 0x1 ;  /* 0x0000000e4b0e7c11 */ /* 0x000fe4000f8808ff */
[----:B------:R-:W-:-:S02]  /*44b0*/  LEA R12, P5, R77, UR14, 0x1 ;  /* 0x0000000e4d0c7c11 */ /* 0x000fc4000f8a08ff */
[----:B------:R-:W-:Y:S02]  /*44c0*/  LEA R10, P6, R79, UR14, 0x1 ;  /* 0x0000000e4f0a7c11 */ /* 0x000fe4000f8c08ff */
[----:B------:R-:W-:Y:S02]  /*44d0*/  LEA R8, P0, R82, UR14, 0x1 ;  /* 0x0000000e52087c11 */ /* 0x000fe4000f8008ff */
[C---:B------:R-:W-:Y:S02]  /*44e0*/  LOP3.LUT R64, R174.reuse, 0x10, RZ, 0xfc, !PT ;  /* 0x00000010ae407812 */ /* 0x040fe400078efcff */
[C---:B------:R-:W-:Y:S02]  /*44f0*/  LOP3.LUT R66, R174.reuse, 0x40, RZ, 0xfc, !PT ;  /* 0x00000040ae427812 */ /* 0x040fe400078efcff */
[C---:B------:R-:W-:Y:S01]  /*4500*/  LOP3.LUT R68, R174.reuse, 0x60, RZ, 0xfc, !PT ;  /* 0x00000060ae447812 */ /* 0x040fe200078efcff */
[-C--:B------:R-:W-:Y:S01]  /*4510*/  IMAD R174, R174, R165.reuse, RZ ;  /* 0x000000a5aeae7224 */ /* 0x080fe200078e02ff */
[----:B------:R-:W-:Y:S01]  /*4520*/  LEA.HI.X.SX32 R21, R69, UR15, 0x1, P1 ;  /* 0x0000000f45157c11 */ /* 0x000fe200088f0eff */
[-C--:B------:R-:W-:Y:S01]  /*4530*/  IMAD R171, R66, R165.reuse, RZ ;  /* 0x000000a542ab7224 */ /* 0x080fe200078e02ff */
[----:B------:R-:W-:Y:S01]  /*4540*/  LEA.HI.X.SX32 R19, R71, UR15, 0x1, P2 ;  /* 0x0000000f47137c11 */ /* 0x000fe200090f0eff */
[-C--:B------:R-:W-:Y:S01]  /*4550*/  IMAD R173, R68, R165.reuse, RZ ;  /* 0x000000a544ad7224 */ /* 0x080fe200078e02ff */
[----:B------:R-:W-:Y:S01]  /*4560*/  LEA.HI.X.SX32 R17, R73, UR15, 0x1, P3 ;  /* 0x0000000f49117c11 */ /* 0x000fe200098f0eff */
[----:B------:R-:W-:Y:S01]  /*4570*/  IMAD R169, R64, R165, RZ ;  /* 0x000000a540a97224 */ /* 0x000fe200078e02ff */
[----:B------:R-:W-:-:S02]  /*4580*/  LEA.HI.X.SX32 R15, R75, UR15, 0x1, P4 ;  /* 0x0000000f4b0f7c11 */ /* 0x000fc4000a0f0eff */
[----:B------:R-:W-:Y:S02]  /*4590*/  CS2R R72, SRZ ;  /* 0x0000000000487805 */ /* 0x000fe4000001ff00 */
[----:B------:R-:W-:Y:S02]  /*45a0*/  LEA.HI.X.SX32 R13, R77, UR15, 0x1, P5 ;  /* 0x0000000f4d0d7c11 */ /* 0x000fe4000a8f0eff */
[----:B------:R-:W-:Y:S02]  /*45b0*/  CS2R R76, SRZ ;  /* 0x00000000004c7805 */ /* 0x000fe4000001ff00 */
[----:B------:R-:W-:Y:S02]  /*45c0*/  LEA.HI.X.SX32 R11, R79, UR15, 0x1, P6 ;  /* 0x0000000f4f0b7c11 */ /* 0x000fe4000b0f0eff */
[----:B------:R-:W-:Y:S02]  /*45d0*/  CS2R R78, SRZ ;  /* 0x00000000004e7805 */ /* 0x000fe4000001ff00 */
[----:B------:R-:W-:-:S02]  /*45e0*/  LEA.HI.X.SX32 R9, R82, UR15, 0x1, P0 ;  /* 0x0000000f52097c11 */ /* 0x000fc400080f0eff */
[----:B------:R-:W-:Y:S02]  /*45f0*/  CS2R R74, SRZ ;  /* 0x00000000004a7805 */ /* 0x000fe4000001ff00 */
[----:B------:R-:W-:Y:S01]  /*4600*/  LEA R6, P1, R81, UR14, 0x1 ;  /* 0x0000000e51067c11 */ /* 0x000fe2000f8208ff */
[----:B------:R-:W-:Y:S01]  /*4610*/  IMAD.SHL.U32 R165, R165, 0x80, RZ ;  /* 0x00000080a5a57824 */ /* 0x000fe200078e00ff */
[----:B------:R-:W-:Y:S02]  /*4620*/  LEA R4, P2, R83, UR14, 0x1 ;  /* 0x0000000e53047c11 */ /* 0x000fe4000f8408ff */
[----:B------:R-:W-:Y:S02]  /*4630*/  LEA R2, P3, R85, UR14, 0x1 ;  /* 0x0000000e55027c11 */ /* 0x000fe4000f8608ff */
[----:B------:R-:W-:Y:S02]  /*4640*/  LEA R158, P4, R87, UR14, 0x1 ;  /* 0x0000000e579e7c11 */ /* 0x000fe4000f8808ff */
[----:B------:R-:W-:-:S02]  /*4650*/  LEA R160, P5, R89, UR14, 0x1 ;  /* 0x0000000e59a07c11 */ /* 0x000fc4000f8a08ff */
[----:B------:R-:W-:Y:S02]  /*4660*/  LEA R162, P6, R91, UR14, 0x1 ;  /* 0x0000000e5ba27c11 */ /* 0x000fe4000f8c08ff */
[----:B------:R-:W-:Y:S02]  /*4670*/  LEA R164, P0, R163, UR14, 0x1 ;  /* 0x0000000ea3a47c11 */ /* 0x000fe4000f8008ff */
[----:B------:R-:W-:Y:S02]  /*4680*/  SHF.R.S32.HI R156, RZ, 0x1f, R65 ;  /* 0x0000001fff9c7819 */ /* 0x000fe40000011441 */
[----:B------:R-:W-:Y:S02]  /*4690*/  LEA.HI.X.SX32 R7, R81, UR15, 0x1, P1 ;  /* 0x0000000f51077c11 */ /* 0x000fe400088f0eff */
[----:B------:R-:W-:Y:S02]  /*46a0*/  LEA.HI.X.SX32 R5, R83, UR15, 0x1, P2 ;  /* 0x0000000f53057c11 */ /* 0x000fe400090f0eff */
[----:B------:R-:W-:-:S02]  /*46b0*/  LEA.HI.X.SX32 R3, R85, UR15, 0x1, P3 ;  /* 0x0000000f55037c11 */ /* 0x000fc400098f0eff */
[----:B------:R-:W-:Y:S02]  /*46c0*/  LEA.HI.X.SX32 R157, R87, UR15, 0x1, P4 ;  /* 0x0000000f579d7c11 */ /* 0x000fe4000a0f0eff */
[----:B------:R-:W-:Y:S02]  /*46d0*/  LEA.HI.X.SX32 R159, R89, UR15, 0x1, P5 ;  /* 0x0000000f599f7c11 */ /* 0x000fe4000a8f0eff */
[----:B------:R-:W-:Y:S02]  /*46e0*/  LEA.HI.X.SX32 R161, R91, UR15, 0x1, P6 ;  /* 0x0000000f5ba17c11 */ /* 0x000fe4000b0f0eff */
[----:B------:R-:W-:Y:S02]  /*46f0*/  LEA.HI.X.SX32 R163, R163, UR15, 0x1, P0 ;  /* 0x0000000fa3a37c11 */ /* 0x000fe400080f0eff */
[----:B0-----:R-:W-:-:S07]  /*4700*/  SHF.L.U64.HI R156, R65, 0x1, R156 ;  /* 0x00000001419c7819 */ /* 0x001fce000001029c */
.L_x_1:
[C---:B------:R-:W-:Y:S01]  /*4710*/  LEA.HI R64, R167.reuse, 0x30, RZ, 0x1c ;  /* 0x00000030a7407811 */ /* 0x040fe200078fe0ff */
[--C-:B------:R-:W-:Y:S01]  /*4720*/  IMAD.WIDE R66, R176, 0x2, R178.reuse ;  /* 0x00000002b0427825 */ /* 0x100fe200078e02b2 */
[----:B------:R-:W-:Y:S02]  /*4730*/  LEA.HI R65, R167, 0x70, RZ, 0x1c ;  /* 0x00000070a7417811 */ /* 0x000fe400078fe0ff */
[----:B------:R-:W-:Y:S02]  /*4740*/  ISETP.GE.AND P1, PT, R64, UR5, PT ;  /* 0x0000000540007c0c */ /* 0x000fe4000bf26270 */
[----:B------:R-:W-:Y:S01]  /*4750*/  ISETP.GE.AND P2, PT, R65, UR5, PT ;  /* 0x0000000541007c0c */ /* 0x000fe2000bf46270 */
[----:B------:R-:W-:Y:S01]  /*4760*/  IMAD.WIDE R64, R175, 0x2, R178 ;  /* 0x00000002af407825 */ /* 0x000fe200078e02b2 */
[----:B------:R-:W-:Y:S02]  /*4770*/  SHF.R.U32.HI R68, RZ, 0x4, R167 ;  /* 0x00000004ff447819 */ /* 0x000fe400000116a7 */
[----:B------:R-:W-:-:S02]  /*4780*/  PRMT R236, RZ, 0x7610, R236 ;  /* 0x00007610ffec7816 */ /* 0x000fc400000000ec */
[----:B------:R-:W-:Y:S02]  /*4790*/  LOP3.LUT R69, R167, 0x7f, RZ, 0xc0, !PT ;  /* 0x0000007fa7457812 */ /* 0x000fe400078ec0ff */
[----:B------:R-:W-:Y:S02]  /*47a0*/  SGXT.U32 R68, R68, 0x4 ;  /* 0x000000044444781a */ /* 0x000fe40000000000 */
[----:B------:R-:W-:Y:S01]  /*47b0*/  PRMT R232, RZ, 0x7610, R232 ;  /* 0x00007610ffe87816 */ /* 0x000fe200000000e8 */
[----:B------:R0:W2:Y:S01]  /*47c0*/  @!P1 LDG.E.U16 R236, desc[UR6][R64.64] ;  /* 0x0000000640ec9981 */ /* 0x0000a2000c1e1500 */
[----:B------:R-:W-:Y:S02]  /*47d0*/  ISETP.GE.AND P0, PT, R69, UR5, PT ;  /* 0x0000000545007c0c */ /* 0x000fe4000bf06270 */
[C---:B------:R-:W-:Y:S02]  /*47e0*/  LOP3.LUT R69, R68.reuse, 0x10, RZ, 0xfc, !PT ;  /* 0x0000001044457812 */ /* 0x040fe400078efcff */
[C---:B------:R-:W-:Y:S01]  /*47f0*/  LOP3.LUT R70, R68.reuse, 0x20, RZ, 0xfc, !PT ;  /* 0x0000002044467812 */ /* 0x040fe200078efcff */
[----:B------:R1:W3:Y:S01]  /*4800*/  @!P2 LDG.E.U16 R232, desc[UR6][R66.64] ;  /* 0x0000000642e8a981 */ /* 0x0002e2000c1e1500 */
[----:B------:R-:W-:-:S02]  /*4810*/  LOP3.LUT R71, R68, 0x40, RZ, 0xfc, !PT ;  /* 0x0000004044477812 */ /* 0x000fc400078efcff */
[C---:B------:R-:W-:Y:S02]  /*4820*/  ISETP.GE.AND P3, PT, R68.reuse, UR5, PT ;  /* 0x0000000544007c0c */ /* 0x040fe4000bf66270 */
[C---:B0-----:R-:W-:Y:S02]  /*4830*/  LOP3.LUT R64, R68.reuse, 0x50, RZ, 0xfc, !PT ;  /* 0x0000005044407812 */ /* 0x041fe400078efcff */
[----:B------:R-:W-:Y:S02]  /*4840*/  LOP3.LUT R68, R68, 0x60, RZ, 0xfc, !PT ;  /* 0x0000006044447812 */ /* 0x000fe400078efcff */
[----:B------:R-:W-:Y:S02]  /*4850*/  ISETP.GE.AND P4, PT, R69, UR5, PT ;  /* 0x0000000545007c0c */ /* 0x000fe4000bf86270 */
[----:B------:R-:W-:Y:S02]  /*4860*/  ISETP.GE.AND P5, PT, R70, UR5, PT ;  /* 0x0000000546007c0c */ /* 0x000fe4000bfa6270 */
[----:B------:R-:W-:-:S02]  /*4870*/  ISETP.GE.AND P1, PT, R71, UR5, PT ;  /* 0x0000000547007c0c */ /* 0x000fc4000bf26270 */
[----:B------:R-:W-:Y:S02]  /*4880*/  ISETP.GE.AND P2, PT, R64, UR5, PT ;  /* 0x0000000540007c0c */ /* 0x000fe4000bf46270 */
[----:B------:R-:W-:Y:S01]  /*4890*/  ISETP.GE.AND P6, PT, R68, UR5, PT ;  /* 0x0000000544007c0c */ /* 0x000fe2000bfc6270 */
[----:B------:R-:W-:Y:S01]  /*48a0*/  IMAD.WIDE R70, R174, 0x2, R178 ;  /* 0x00000002ae467825 */ /* 0x000fe200078e02b2 */
[----:B------:R-:W-:Y:S02]  /*48b0*/  PRMT R238, RZ, 0x7610, R238 ;  /* 0x00007610ffee7816 */ /* 0x000fe400000000ee */
[----:B------:R-:W-:Y:S01]  /*48c0*/  PRMT R85, RZ, 0x7610, R85 ;  /* 0x00007610ff557816 */ /* 0x000fe20000000055 */
[----:B------:R-:W-:Y:S01]  /*48d0*/  IMAD.WIDE R80, R169, 0x2, R178 ;  /* 0x00000002a9507825 */ /* 0x000fe200078e02b2 */
[----:B------:R-:W-:Y:S02]  /*48e0*/  PRMT R237, RZ, 0x7610, R237 ;  /* 0x00007610ffed7816 */ /* 0x000fe400000000ed */
[----:B------:R-:W-:Y:S01]  /*48f0*/  PRMT R235, RZ, 0x7610, R235 ;  /* 0x00007610ffeb7816 */ /* 0x000fe200000000eb */
[----:B------:R-:W-:Y:S01]  /*4900*/  IMAD.WIDE R82, R170, 0x2, R178 ;  /* 0x00000002aa527825 */ /* 0x000fe200078e02b2 */
[----:B------:R-:W-:Y:S01]  /*4910*/  PRMT R234, RZ, 0x7610, R234 ;  /* 0x00007610ffea7816 */ /* 0x000fe200000000ea */
[----:B------:R-:W4:Y:S01]  /*4920*/  @!P3 LDG.E.U16 R85, desc[UR6][R70.64] ;  /* 0x000000064655b981 */ /* 0x000f22000c1e1500 */
[----:B------:R-:W-:Y:S01]  /*4930*/  PRMT R233, RZ, 0x7610, R233 ;  /* 0x00007610ffe97816 */ /* 0x000fe200000000e9 */
[----:B------:R-:W-:-:S02]  /*4940*/  IMAD.WIDE R64, R171, 0x2, R178 ;  /* 0x00000002ab407825 */ /* 0x000fc400078e02b2 */
[----:B------:R0:W5:Y:S02]  /*4950*/  @!P4 LDG.E.U16 R238, desc[UR6][R80.64] ;  /* 0x0000000650eec981 */ /* 0x000164000c1e1500 */
[--C-:B-1----:R-:W-:Y:S02]  /*4960*/  IMAD.WIDE R66, R172, 0x2, R178.reuse ;  /* 0x00000002ac427825 */ /* 0x102fe400078e02b2 */
[----:B------:R-:W2:Y:S02]  /*4970*/  @!P5 LDG.E.U16 R237, desc[UR6][R82.64] ;  /* 0x0000000652edd981 */ /* 0x000ea4000c1e1500 */
[----:B------:R-:W-:Y:S02]  /*4980*/  IMAD.WIDE R68, R173, 0x2, R178 ;  /* 0x00000002ad447825 */ /* 0x000fe400078e02b2 */
[----:B------:R1:W2:Y:S04]  /*4990*/  @!P1 LDG.E.U16 R235, desc[UR6][R64.64] ;  /* 0x0000000640eb9981 */ /* 0x0002a8000c1e1500 */
[----:B------:R-:W2:Y:S04]  /*49a0*/  @!P2 LDG.E.U16 R234, desc[UR6][R66.64] ;  /* 0x0000000642eaa981 */ /* 0x000ea8000c1e1500 */
[----:B------:R1:W2:Y:S01]  /*49b0*/  @!P6 LDG.E.U16 R233, desc[UR6][R68.64] ;  /* 0x0000000644e9e981 */ /* 0x0002a2000c1e1500 */
[----:B------:R-:W-:-:S02]  /*49c0*/  IADD3 RZ, P3, PT, R56, R155, RZ ;  /* 0x0000009b38ff7210 */ /* 0x000fc40007f7e0ff */
[-C--:B------:R-:W-:Y:S02]  /*49d0*/  IADD3 RZ, P2, PT, R60, R155.reuse, RZ ;  /* 0x0000009b3cff7210 */ /* 0x080fe40007f5e0ff */
[-C--:B------:R-:W-:Y:S01]  /*49e0*/  IADD3 RZ, P1, PT, R62, R155.reuse, RZ ;  /* 0x0000009b3eff7210 */ /* 0x080fe20007f3e0ff */
[----:B0-----:R-:W-:Y:S01]  /*49f0*/  IMAD.X R81, R57, 0x1, R156, P3 ;  /* 0x0000000139517824 */ /* 0x001fe200018e069c */
[-C--:B------:R-:W-:Y:S01]  /*4a00*/  IADD3 RZ, P3, PT, R58, R155.reuse, RZ ;  /* 0x0000009b3aff7210 */ /* 0x080fe20007f7e0ff */
[----:B------:R-:W-:Y:S01]  /*4a10*/  IMAD.IADD R80, R56, 0x1, R155 ;  /* 0x0000000138507824 */ /* 0x000fe200078e029b */
[----:B------:R-:W-:Y:S01]  /*4a20*/  PRMT R184, RZ, 0x7610, R184 ;  /* 0x00007610ffb87816 */ /* 0x000fe200000000b8 */
[----:B------:R-:W-:Y:S01]  /*4a30*/  BAR.SYNC.DEFER_BLOCKING 0x0 ;  /* 0x0000000000007b1d */ /* 0x000fe20000010000 */
[----:B------:R-:W-:Y:S01]  /*4a40*/  PRMT R231, RZ, 0x7610, R231 ;  /* 0x00007610ffe77816 */ /* 0x000fe200000000e7 */
[--C-:B-1----:R-:W-:Y:S02]  /*4a50*/  IMAD.IADD R64, R58, 0x1, R155.reuse ;  /* 0x000000013a407824 */ /* 0x102fe400078e029b */
[--C-:B------:R-:W-:Y:S01]  /*4a60*/  IMAD.X R65, R59, 0x1, R156.reuse, P3 ;  /* 0x000000013b417824 */ /* 0x100fe200018e069c */
[-C--:B------:R-:W-:Y:S01]  /*4a70*/  IADD3 RZ, P3, PT, R96, R155.reuse, RZ ;  /* 0x0000009b60ff7210 */ /* 0x080fe20007f7e0ff */
[--C-:B------:R-:W-:Y:S01]  /*4a80*/  IMAD.X R71, R61, 0x1, R156.reuse, P2 ;  /* 0x000000013d477824 */ /* 0x100fe200010e069c */
[-C--:B------:R-:W-:Y:S01]  /*4a90*/  IADD3 RZ, P2, PT, R98, R155.reuse, RZ ;  /* 0x0000009b62ff7210 */ /* 0x080fe20007f5e0ff */
[----:B------:R-:W-:Y:S01]  /*4aa0*/  IMAD.X R69, R63, 0x1, R156, P1 ;  /* 0x000000013f457824 */ /* 0x000fe200008e069c */
[-C--:B------:R-:W-:Y:S01]  /*4ab0*/  IADD3 RZ, P1, PT, R100, R155.reuse, RZ ;  /* 0x0000009b64ff7210 */ /* 0x080fe20007f3e0ff */
[--C-:B------:R-:W-:Y:S01]  /*4ac0*/  IMAD.IADD R70, R60, 0x1, R155.reuse ;  /* 0x000000013c467824 */ /* 0x100fe200078e029b */
[----:B------:R-:W-:Y:S01]  /*4ad0*/  PRMT R216, RZ, 0x7610, R216 ;  /* 0x00007610ffd87816 */ /* 0x000fe200000000d8 */
[--C-:B------:R-:W-:Y:S01]  /*4ae0*/  IMAD.IADD R68, R62, 0x1, R155.reuse ;  /* 0x000000013e447824 */ /* 0x100fe200078e029b */
[----:B------:R-:W-:Y:S01]  /*4af0*/  PRMT R200, RZ, 0x7610, R200 ;  /* 0x00007610ffc87816 */ /* 0x000fe200000000c8 */
[----:B------:R-:W-:Y:S01]  /*4b00*/  IMAD.IADD R66, R96, 0x1, R155 ;  /* 0x0000000160427824 */ /* 0x000fe200078e029b */
[----:B------:R-:W-:Y:S01]  /*4b10*/  PRMT R183, RZ, 0x7610, R183 ;  /* 0x00007610ffb77816 */ /* 0x000fe200000000b7 */
[----:B------:R-:W-:Y:S01]  /*4b20*/  IMAD.X R67, R97, 0x1, R156, P3 ;  /* 0x0000000161437824 */ /* 0x000fe200018e069c */
[----:B------:R-:W-:Y:S01]  /*4b30*/  IADD3 RZ, P3, PT, R102, R155, RZ ;  /* 0x0000009b66ff7210 */ /* 0x000fe20007f7e0ff */
[----:B------:R0:W2:Y:S04]  /*4b40*/  @!P0 LDG.E.U16 R184, desc[UR6][R80.64] ;  /* 0x0000000650b88981 */ /* 0x0000a8000c1e1500 */
[----:B------:R1:W2:Y:S01]  /*4b50*/  @!P0 LDG.E.U16 R231, desc[UR6][R64.64] ;  /* 0x0000000640e78981 */ /* 0x0002a2000c1e1500 */
[----:B------:R-:W-:-:S02]  /*4b60*/  PRMT R230, RZ, 0x7610, R230 ;  /* 0x00007610ffe67816 */ /* 0x000fc400000000e6 */
[----:B------:R-:W-:Y:S01]  /*4b70*/  PRMT R215, RZ, 0x7610, R215 ;  /* 0x00007610ffd77816 */ /* 0x000fe200000000d7 */
[----:B------:R1:W2:Y:S01]  /*4b80*/  @!P0 LDG.E.U16 R216, desc[UR6][R70.64] ;  /* 0x0000000646d88981 */ /* 0x0002a2000c1e1500 */
[--C-:B0-----:R-:W-:Y:S01]  /*4b90*/  IMAD.X R81, R99, 0x1, R156.reuse, P2 ;  /* 0x0000000163517824 */ /* 0x101fe200010e069c */
[-C--:B------:R-:W-:Y:S02]  /*4ba0*/  IADD3 RZ, P2, PT, R104, R155.reuse, RZ ;  /* 0x0000009b68ff7210 */ /* 0x080fe40007f5e0ff */
[----:B------:R0:W2:Y:S01]  /*4bb0*/  @!P0 LDG.E.U16 R200, desc[UR6][R68.64] ;  /* 0x0000000644c88981 */ /* 0x0000a2000c1e1500 */
[----:B-1----:R-:W-:Y:S01]  /*4bc0*/  IMAD.X R65, R101, 0x1, R156, P1 ;  /* 0x0000000165417824 */ /* 0x002fe200008e069c */
[----:B------:R-:W-:Y:S02]  /*4bd0*/  IADD3 RZ, P1, PT, R106, R155, RZ ;  /* 0x0000009b6aff7210 */ /* 0x000fe40007f3e0ff */
[----:B------:R1:W2:Y:S01]  /*4be0*/  @!P0 LDG.E.U16 R183, desc[UR6][R66.64] ;  /* 0x0000000642b78981 */ /* 0x0002a2000c1e1500 */
[----:B------:R-:W-:Y:S01]  /*4bf0*/  PRMT R199, RZ, 0x7610, R199 ;  /* 0x00007610ffc77816 */ /* 0x000fe200000000c7 */
[----:B------:R-:W-:-:S02]  /*4c00*/  IMAD.IADD R80, R98, 0x1, R155 ;  /* 0x0000000162507824 */ /* 0x000fc400078e029b */
[--C-:B------:R-:W-:Y:S02]  /*4c10*/  IMAD.IADD R64, R100, 0x1, R155.reuse ;  /* 0x0000000164407824 */ /* 0x100fe400078e029b */
[--C-:B------:R-:W-:Y:S01]  /*4c20*/  IMAD.IADD R70, R102, 0x1, R155.reuse ;  /* 0x0000000166467824 */ /* 0x100fe200078e029b */
[----:B------:R1:W2:Y:S01]  /*4c30*/  @!P0 LDG.E.U16 R230, desc[UR6][R80.64] ;  /* 0x0000000650e68981 */ /* 0x0002a2000c1e1500 */
[--C-:B------:R-:W-:Y:S01]  /*4c40*/  IMAD.X R71, R103, 0x1, R156.reuse, P3 ;  /* 0x0000000167477824 */ /* 0x100fe200018e069c */
[-C--:B------:R-:W-:Y:S01]  /*4c50*/  IADD3 RZ, P3, PT, R108, R155.reuse, RZ ;  /* 0x0000009b6cff7210 */ /* 0x080fe20007f7e0ff */
[--C-:B0-----:R-:W-:Y:S01]  /*4c60*/  IMAD.X R69, R105, 0x1, R156.reuse, P2 ;  /* 0x0000000169457824 */ /* 0x101fe200010e069c */
[-C--:B------:R-:W-:Y:S01]  /*4c70*/  IADD3 RZ, P2, PT, R110, R155.reuse, RZ ;  /* 0x0000009b6eff7210 */ /* 0x080fe20007f5e0ff */
[----:B-1----:R-:W-:Y:S01]  /*4c80*/  IMAD.X R67, R107, 0x1, R156, P1 ;  /* 0x000000016b437824 */ /* 0x002fe200008e069c */
[----:B------:R-:W-:Y:S01]  /*4c90*/  IADD3 RZ, P1, PT, R112, R155, RZ ;  /* 0x0000009b70ff7210 */ /* 0x000fe20007f3e0ff */
[----:B------:R0:W2:Y:S01]  /*4ca0*/  @!P0 LDG.E.U16 R215, desc[UR6][R64.64] ;  /* 0x0000000640d78981 */ /* 0x0000a2000c1e1500 */
[----:B------:R-:W-:Y:S01]  /*4cb0*/  PRMT R182, RZ, 0x7610, R182 ;  /* 0x00007610ffb67816 */ /* 0x000fe200000000b6 */
[----:B------:R-:W-:Y:S01]  /*4cc0*/  IMAD.IADD R68, R104, 0x1, R155 ;  /* 0x0000000168447824 */ /* 0x000fe200078e029b */
[----:B------:R-:W-:Y:S01]  /*4cd0*/  PRMT R229, RZ, 0x7610, R229 ;  /* 0x00007610ffe57816 */ /* 0x000fe200000000e5 */
[----:B------:R1:W2:Y:S01]  /*4ce0*/  @!P0 LDG.E.U16 R199, desc[UR6][R70.64] ;  /* 0x0000000646c78981 */ /* 0x0002a2000c1e1500 */
[----:B------:R-:W-:Y:S01]  /*4cf0*/  PRMT R214, RZ, 0x7610, R214 ;  /* 0x00007610ffd67816 */ /* 0x000fe200000000d6 */
[----:B------:R-:W-:-:S02]  /*4d00*/  IMAD.IADD R66, R106, 0x1, R155 ;  /* 0x000000016a427824 */ /* 0x000fc400078e029b */
[--C-:B------:R-:W-:Y:S01]  /*4d10*/  IMAD.X R81, R111, 0x1, R156.reuse, P2 ;  /* 0x000000016f517824 */ /* 0x100fe200010e069c */
[-C--:B------:R-:W-:Y:S01]  /*4d20*/  IADD3 RZ, P2, PT, R116, R155.reuse, RZ ;  /* 0x0000009b74ff7210 */ /* 0x080fe20007f5e0ff */
[--C-:B0-----:R-:W-:Y:S01]  /*4d30*/  IMAD.IADD R64, R108, 0x1, R155.reuse ;  /* 0x000000016c407824 */ /* 0x101fe200078e029b */
[----:B------:R0:W2:Y:S01]  /*4d40*/  @!P0 LDG.E.U16 R182, desc[UR6][R68.64] ;  /* 0x0000000644b68981 */ /* 0x0000a2000c1e1500 */
[--C-:B------:R-:W-:Y:S01]  /*4d50*/  IMAD.X R65, R109, 0x1, R156.reuse, P3 ;  /* 0x000000016d417824 */ /* 0x100fe200018e069c */
[-C--:B------:R-:W-:Y:S01]  /*4d60*/  IADD3 RZ, P3, PT, R114, R155.reuse, RZ ;  /* 0x0000009b72ff7210 */ /* 0x080fe20007f7e0ff */
[----:B-1----:R-:W-:Y:S01]  /*4d70*/  IMAD.X R71, R113, 0x1, R156, P1 ;  /* 0x0000000171477824 */ /* 0x002fe200008e069c */
[-C--:B------:R-:W-:Y:S01]  /*4d80*/  IADD3 RZ, P1, PT, R118, R155.reuse, RZ ;  /* 0x0000009b76ff7210 */ /* 0x080fe20007f3e0ff */
[----:B------:R1:W2:Y:S01]  /*4d90*/  @!P0 LDG.E.U16 R229, desc[UR6][R66.64] ;  /* 0x0000000642e58981 */ /* 0x0002a2000c1e1500 */
[----:B------:R-:W-:Y:S01]  /*4da0*/  PRMT R198, RZ, 0x7610, R198 ;  /* 0x00007610ffc67816 */ /* 0x000fe200000000c6 */
[----:B------:R-:W-:Y:S01]  /*4db0*/  IMAD.IADD R80, R110, 0x1, R155 ;  /* 0x000000016e507824 */ /* 0x000fe200078e029b */
[----:B------:R-:W-:Y:S01]  /*4dc0*/  PRMT R181, RZ, 0x7610, R181 ;  /* 0x00007610ffb57816 */ /* 0x000fe200000000b5 */
[----:B------:R1:W2:Y:S01]  /*4dd0*/  @!P0 LDG.E.U16 R214, desc[UR6][R64.64] ;  /* 0x0000000640d68981 */ /* 0x0002a2000c1e1500 */
[----:B------:R-:W-:Y:S01]  /*4de0*/  IMAD.IADD R70, R112, 0x1, R155 ;  /* 0x0000000170467824 */ /* 0x000fe200078e029b */
[----:B------:R-:W-:Y:S01]  /*4df0*/  PRMT R228, RZ, 0x7610, R228 ;  /* 0x00007610ffe47816 */ /* 0x000fe200000000e4 */
[--C-:B0-----:R-:W-:Y:S01]  /*4e00*/  IMAD.X R69, R115, 0x1, R156.reuse, P3 ;  /* 0x0000000173457824 */ /* 0x101fe200018e069c */
[----:B------:R-:W-:Y:S01]  /*4e10*/  PRMT R213, RZ, 0x7610, R213 ;  /* 0x00007610ffd57816 */ /* 0x000fe200000000d5 */
[----:B------:R-:W-:Y:S01]  /*4e20*/  IMAD.IADD R68, R114, 0x1, R155 ;  /* 0x0000000172447824 */ /* 0x000fe200078e029b */
[----:B------:R-:W-:Y:S01]  /*4e30*/  PRMT R197, RZ, 0x7610, R197 ;  /* 0x00007610ffc57816 */ /* 0x000fe200000000c5 */
[--C-:B-1----:R-:W-:Y:S01]  /*4e40*/  IMAD.X R67, R117, 0x1, R156.reuse, P2 ;  /* 0x0000000175437824 */ /* 0x102fe200010e069c */
[-C--:B------:R-:W-:Y:S01]  /*4e50*/  IADD3 RZ, P3, PT, R120, R155.reuse, RZ ;  /* 0x0000009b78ff7210 */ /* 0x080fe20007f7e0ff */
[--C-:B------:R-:W-:Y:S01]  /*4e60*/  IMAD.IADD R66, R116, 0x1, R155.reuse ;  /* 0x0000000174427824 */ /* 0x100fe200078e029b */
[-C--:B------:R-:W-:Y:S01]  /*4e70*/  IADD3 RZ, P2, PT, R122, R155.reuse, RZ ;  /* 0x0000009b7aff7210 */ /* 0x080fe20007f5e0ff */
[----:B------:R-:W-:Y:S01]  /*4e80*/  IMAD.X R65, R119, 0x1, R156, P1 ;  /* 0x0000000177417824 */ /* 0x000fe200008e069c */
[----:B------:R-:W-:Y:S01]  /*4e90*/  IADD3 RZ, P1, PT, R124, R155, RZ ;  /* 0x0000009b7cff7210 */ /* 0x000fe20007f3e0ff */
[----:B------:R-:W-:Y:S01]  /*4ea0*/  IMAD.IADD R64, R118, 0x1, R155 ;  /* 0x0000000176407824 */ /* 0x000fe200078e029b */
[----:B------:R0:W2:Y:S01]  /*4eb0*/  @!P0 LDG.E.U16 R198, desc[UR6][R80.64] ;  /* 0x0000000650c68981 */ /* 0x0000a2000c1e1500 */
[----:B------:R-:W-:Y:S01]  /*4ec0*/  PRMT R180, RZ, 0x7610, R180 ;  /* 0x00007610ffb47816 */ /* 0x000fe200000000b4 */
[----:B------:R-:W-:Y:S01]  /*4ed0*/  IMAD.X R83, R121, 0x1, R156, P3 ;  /* 0x0000000179537824 */ /* 0x000fe200018e069c */
[----:B------:R-:W-:Y:S01]  /*4ee0*/  PRMT R227, RZ, 0x7610, R227 ;  /* 0x00007610ffe37816 */ /* 0x000fe200000000e3 */
[----:B------:R1:W3:Y:S01]  /*4ef0*/  @!P0 LDG.E.U16 R181, desc[UR6][R70.64] ;  /* 0x0000000646b58981 */ /* 0x0002e2000c1e1500 */
[----:B------:R-:W-:Y:S01]  /*4f00*/  PRMT R212, RZ, 0x7610, R212 ;  /* 0x00007610ffd47816 */ /* 0x000fe200000000d4 */
[----:B------:R-:W-:-:S02]  /*4f10*/  IMAD.IADD R82, R120, 0x1, R155 ;  /* 0x0000000178527824 */ /* 0x000fc400078e029b */
[----:B------:R1:W3:Y:S01]  /*4f20*/  @!P0 LDG.E.U16 R228, desc[UR6][R68.64] ;  /* 0x0000000644e48981 */ /* 0x0002e2000c1e1500 */
[----:B0-----:R-:W-:-:S03]  /*4f30*/  IMAD.X R81, R123, 0x1, R156, P2 ;  /* 0x000000017b517824 */ /* 0x001fc600010e069c */
[----:B------:R0:W3:Y:S01]  /*4f40*/  @!P0 LDG.E.U16 R213, desc[UR6][R66.64] ;  /* 0x0000000642d58981 */ /* 0x0000e2000c1e1500 */
[--C-:B------:R-:W-:Y:S02]  /*4f50*/  IMAD.IADD R80, R122, 0x1, R155.reuse ;  /* 0x000000017a507824 */ /* 0x100fe400078e029b */
[----:B-1----:R-:W-:Y:S01]  /*4f60*/  IMAD.X R71, R125, 0x1, R156, P1 ;  /* 0x000000017d477824 */ /* 0x002fe200008e069c */
[----:B------:R1:W3:Y:S01]  /*4f70*/  @!P0 LDG.E.U16 R197, desc[UR6][R64.64] ;  /* 0x0000000640c58981 */ /* 0x0002e2000c1e1500 */
[----:B------:R-:W-:Y:S01]  /*4f80*/  IMAD.IADD R70, R124, 0x1, R155 ;  /* 0x000000017c467824 */ /* 0x000fe200078e029b */
[-C--:B------:R-:W-:Y:S02]  /*4f90*/  IADD3 R68, P2, PT, R164, R155.reuse, RZ ;  /* 0x0000009ba4447210 */ /* 0x080fe40007f5e0ff */
[----:B------:R1:W3:Y:S01]  /*4fa0*/  @!P0 LDG.E.U16 R180, desc[UR6][R82.64] ;  /* 0x0000000652b48981 */ /* 0x0002e2000c1e1500 */
[----:B0-----:R-:W-:-:S03]  /*4fb0*/  IADD3 R66, P1, PT, R2, R155, RZ ;  /* 0x0000009b02427210 */ /* 0x001fc60007f3e0ff */
[----:B------:R0:W3:Y:S01]  /*4fc0*/  @!P0 LDG.E.U16 R227, desc[UR6][R80.64] ;  /* 0x0000000650e38981 */ /* 0x0000e2000c1e1500 */
[-C--:B-1----:R-:W-:Y:S01]  /*4fd0*/  IADD3 R64, P3, PT, R152, R155.reuse, RZ ;  /* 0x0000009b98407210 */ /* 0x082fe20007f7e0ff */
[--C-:B------:R-:W-:Y:S02]  /*4fe0*/  IMAD.X R67, R3, 0x1, R156.reuse, P1 ;  /* 0x0000000103437824 */ /* 0x100fe400008e069c */
[----:B------:R1:W3:Y:S01]  /*4ff0*/  @!P0 LDG.E.U16 R212, desc[UR6][R70.64] ;  /* 0x0000000646d48981 */ /* 0x0002e2000c1e1500 */
[----:B------:R-:W-:Y:S01]  /*5000*/  PRMT R95, RZ, 0x7610, R95 ;  /* 0x00007610ff5f7816 */ /* 0x000fe2000000005f */
[----:B------:R-:W-:Y:S01]  /*5010*/  IMAD.X R69, R163, 0x1, R156, P2 ;  /* 0x00000001a3457824 */ /* 0x000fe200010e069c */
[----:B------:R-:W-:Y:S01]  /*5020*/  PRMT R226, RZ, 0x7610, R226 ;  /* 0x00007610ffe27816 */ /* 0x000fe200000000e2 */
[----:B------:R-:W-:Y:S01]  /*5030*/  IMAD.X R65, R153, 0x1, R156, P3 ;  /* 0x0000000199417824 */ /* 0x000fe200018e069c */
[----:B------:R-:W-:Y:S02]  /*5040*/  PRMT R225, RZ, 0x7610, R225 ;  /* 0x00007610ffe17816 */ /* 0x000fe400000000e1 */
[----:B------:R-:W-:-:S02]  /*5050*/  IADD3 R82, P3, PT, R10, R155, RZ ;  /* 0x0000009b0a527210 */ /* 0x000fc40007f7e0ff */
[-C--:B0-----:R-:W-:Y:S01]  /*5060*/  IADD3 R80, P2, PT, R18, R155.reuse, RZ ;  /* 0x0000009b12507210 */ /* 0x081fe20007f5e0ff */
[----:B------:R0:W3:Y:S01]  /*5070*/  @!P0 LDG.E.U16 R95, desc[UR6][R64.64] ;  /* 0x00000006405f8981 */ /* 0x0000e2000c1e1500 */
[-C--:B-1----:R-:W-:Y:S01]  /*5080*/  IADD3 R70, P1, PT, R26, R155.reuse, RZ ;  /* 0x0000009b1a467210 */ /* 0x082fe20007f3e0ff */
[----:B------:R-:W-:Y:S01]  /*5090*/  IMAD.X R83, R11, 0x1, R156, P3 ;  /* 0x000000010b537824 */ /* 0x000fe200018e069c */
[----:B------:R-:W-:Y:S01]  /*50a0*/  PRMT R224, RZ, 0x7610, R224 ;  /* 0x00007610ffe07816 */ /* 0x000fe200000000e0 */
[----:B------:R1:W3:Y:S01]  /*50b0*/  @!P0 LDG.E.U16 R226, desc[UR6][R66.64] ;  /* 0x0000000642e28981 */ /* 0x0002e2000c1e1500 */
[----:B------:R-:W-:Y:S01]  /*50c0*/  PRMT R223, RZ, 0x7610, R223 ;  /* 0x00007610ffdf7816 */ /* 0x000fe200000000df */
[----:B------:R-:W-:Y:S01]  /*50d0*/  IMAD.X R81, R19, 0x1, R156, P2 ;  /* 0x0000000113517824 */ /* 0x000fe200010e069c */
[----:B------:R-:W-:Y:S01]  /*50e0*/  PRMT R222, RZ, 0x7610, R222 ;  /* 0x00007610ffde7816 */ /* 0x000fe200000000de */
[----:B------:R1:W3:Y:S01]  /*50f0*/  @!P0 LDG.E.U16 R225, desc[UR6][R68.64] ;  /* 0x0000000644e18981 */ /* 0x0002e2000c1e1500 */
[----:B------:R-:W-:Y:S01]  /*5100*/  IMAD.X R71, R27, 0x1, R156, P1 ;  /* 0x000000011b477824 */ /* 0x000fe200008e069c */
[----:B0-----:R-:W-:-:S02]  /*5110*/  IADD3 R64, P1, PT, R50, R155, RZ ;  /* 0x0000009b32407210 */ /* 0x001fc40007f3e0ff */
[----:B------:R0:W3:Y:S01]  /*5120*/  @!P0 LDG.E.U16 R224, desc[UR6][R82.64] ;  /* 0x0000000652e08981 */ /* 0x0000e2000c1e1500 */
[----:B-1----:R-:W-:-:S03]  /*5130*/  IADD3 R66, P2, PT, R42, R155, RZ ;  /* 0x0000009b2a427210 */ /* 0x002fc60007f5e0ff */
[----:B------:R1:W3:Y:S01]  /*5140*/  @!P0 LDG.E.U16 R223, desc[UR6][R80.64] ;  /* 0x0000000650df8981 */ /* 0x0002e2000c1e1500 */
[-C--:B------:R-:W-:Y:S01]  /*5150*/  IADD3 R68, P3, PT, R34, R155.reuse, RZ ;  /* 0x0000009b22447210 */ /* 0x080fe20007f7e0ff */
[--C-:B------:R-:W-:Y:S02]  /*5160*/  IMAD.X R67, R43, 0x1, R156.reuse, P2 ;  /* 0x000000012b437824 */ /* 0x100fe400010e069c */
[----:B------:R1:W3:Y:S01]  /*5170*/  @!P0 LDG.E.U16 R222, desc[UR6][R70.64] ;  /* 0x0000000646de8981 */ /* 0x0002e2000c1e1500 */
[----:B------:R-:W-:Y:S01]  /*5180*/  PRMT R221, RZ, 0x7610, R221 ;  /* 0x00007610ffdd7816 */ /* 0x000fe200000000dd */
[----:B------:R-:W-:Y:S01]  /*5190*/  IMAD.X R65, R51, 0x1, R156, P1 ;  /* 0x0000000133417824 */ /* 0x000fe200008e069c */
[----:B------:R-:W-:Y:S01]  /*51a0*/  PRMT R220, RZ, 0x7610, R220 ;  /* 0x00007610ffdc7816 */ /* 0x000fe200000000dc */
[----:B------:R-:W-:Y:S01]  /*51b0*/  IMAD.X R69, R35, 0x1, R156, P3 ;  /* 0x0000000123457824 */ /* 0x000fe200018e069c */
[----:B------:R-:W-:Y:S02]  /*51c0*/  PRMT R202, RZ, 0x7610, R202 ;  /* 0x00007610ffca7816 */ /* 0x000fe400000000ca */
[----:B0-----:R-:W-:-:S02]  /*51d0*/  IADD3 R82, P3, PT, R130, R155, RZ ;  /* 0x0000009b82527210 */ /* 0x001fc40007f7e0ff */
[-C--:B-1----:R-:W-:Y:S01]  /*51e0*/  IADD3 R80, P2, PT, R138, R155.reuse, RZ ;  /* 0x0000009b8a507210 */ /* 0x082fe20007f5e0ff */
[----:B------:R0:W3:Y:S01]  /*51f0*/  @!P0 LDG.E.U16 R221, desc[UR6][R68.64] ;  /* 0x0000000644dd8981 */ /* 0x0000e2000c1e1500 */
[-C--:B------:R-:W-:Y:S01]  /*5200*/  IADD3 R70, P1, PT, R146, R155.reuse, RZ ;  /* 0x0000009b92467210 */ /* 0x080fe20007f3e0ff */
[----:B------:R-:W-:Y:S01]  /*5210*/  IMAD.X R83, R131, 0x1, R156, P3 ;  /* 0x0000000183537824 */ /* 0x000fe200018e069c */
[----:B------:R-:W-:Y:S01]  /*5220*/  PRMT R219, RZ, 0x7610, R219 ;  /* 0x00007610ffdb7816 */ /* 0x000fe200000000db */
[----:B------:R1:W3:Y:S01]  /*5230*/  @!P0 LDG.E.U16 R220, desc[UR6][R66.64] ;  /* 0x0000000642dc8981 */ /* 0x0002e2000c1e1500 */
[----:B------:R-:W-:Y:S01]  /*5240*/  PRMT R218, RZ, 0x7610, R218 ;  /* 0x00007610ffda7816 */ /* 0x000fe200000000da */
[--C-:B------:R-:W-:Y:S01]  /*5250*/  IMAD.X R81, R139, 0x1, R156.reuse, P2 ;  /* 0x000000018b517824 */ /* 0x100fe200010e069c */
        /* <DEDUP_REMOVED lines=15> */
[-C--:B0-----:R-:W-:Y:S01]  /*5350*/  IADD3 R82, P3, PT, R20, R155.reuse, RZ ;  /* 0x0000009b14527210 */ /* 0x081fe20007f7e0ff */
[----:B------:R0:W3:Y:S01]  /*5360*/  @!P0 LDG.E.U16 R211, desc[UR6][R68.64] ;  /* 0x0000000644d38981 */ /* 0x0000e2000c1e1500 */
[----:B-1----:R-:W-:-:S02]  /*5370*/  IADD3 R80, P2, PT, R28, R155, RZ ;  /* 0x0000009b1c507210 */ /* 0x002fc40007f5e0ff */
[-C--:B------:R-:W-:Y:S01]  /*5380*/  IADD3 R70, P1, PT, R36, R155.reuse, RZ ;  /* 0x0000009b24467210 */ /* 0x080fe20007f3e0ff */
[----:B------:R1:W3:Y:S01]  /*5390*/  @!P0 LDG.E.U16 R210, desc[UR6][R66.64] ;  /* 0x0000000642d28981 */ /* 0x0002e2000c1e1500 */
[----:B------:R-:W-:Y:S01]  /*53a0*/  PRMT R208, RZ, 0x7610, R208 ;  /* 0x00007610ffd07816 */ /* 0x000fe200000000d0 */
[--C-:B------:R-:W-:Y:S01]  /*53b0*/  IMAD.X R83, R21, 0x1, R156.reuse, P3 ;  /* 0x0000000115537824 */ /* 0x100fe200018e069c */
[----:B------:R-:W-:Y:S01]  /*53c0*/  PRMT R207, RZ, 0x7610, R207 ;  /* 0x00007610ffcf7816 */ /* 0x000fe200000000cf */
[----:B------:R1:W3:Y:S01]  /*53d0*/  @!P0 LDG.E.U16 R209, desc[UR6][R64.64] ;  /* 0x0000000640d18981 */ /* 0x0002e2000c1e1500 */
[----:B------:R-:W-:Y:S01]  /*53e0*/  IMAD.X R81, R29, 0x1, R156, P2 ;  /* 0x000000011d517824 */ /* 0x000fe200010e069c */
[----:B------:R-:W-:Y:S01]  /*53f0*/  PRMT R206, RZ, 0x7610, R206 ;  /* 0x00007610ffce7816 */ /* 0x000fe200000000ce */
[----:B------:R-:W-:Y:S01]  /*5400*/  IMAD.X R71, R37, 0x1, R156, P1 ;  /* 0x0000000125477824 */ /* 0x000fe200008e069c */
[-C--:B0-----:R-:W-:Y:S01]  /*5410*/  IADD3 R68, P2, PT, R44, R155.reuse, RZ ;  /* 0x0000009b2c447210 */ /* 0x081fe20007f5e0ff */
[----:B------:R0:W3:Y:S01]  /*5420*/  @!P0 LDG.E.U16 R208, desc[UR6][R82.64] ;  /* 0x0000000652d08981 */ /* 0x0000e2000c1e1500 */
[----:B-1----:R-:W-:-:S02]  /*5430*/  IADD3 R66, P1, PT, R52, R155, RZ ;  /* 0x0000009b34427210 */ /* 0x002fc40007f3e0ff */
[----:B------:R-:W-:Y:S01]  /*5440*/  PRMT R205, RZ, 0x7610, R205 ;  /* 0x00007610ffcd7816 */ /* 0x000fe200000000cd */
[----:B------:R1:W3:Y:S01]  /*5450*/  @!P0 LDG.E.U16 R207, desc[UR6][R80.64] ;  /* 0x0000000650cf8981 */ /* 0x0002e2000c1e1500 */
[-C--:B------:R-:W-:Y:S01]  /*5460*/  IADD3 R64, P3, PT, R132, R155.reuse, RZ ;  /* 0x0000009b84407210 */ /* 0x080fe20007f7e0ff */
[----:B------:R-:W-:Y:S01]  /*5470*/  IMAD.X R69, R45, 0x1, R156, P2 ;  /* 0x000000012d457824 */ /* 0x000fe200010e069c */
        /* <DEDUP_REMOVED lines=14> */
[----:B------:R-:W-:Y:S01]  /*5560*/  PRMT R196, RZ, 0x7610, R196 ;  /* 0x00007610ffc47816 */ /* 0x000fe200000000c4 */
[--C-:B------:R-:W-:Y:S01]  /*5570*/  IMAD.X R71, R149, 0x1, R156.reuse, P2 ;  /* 0x0000000195477824 */ /* 0x100fe200010e069c */
[-C--:B0-----:R-:W-:Y:S01]  /*5580*/  IADD3 R68, P3, PT, R6, R155.reuse, RZ ;  /* 0x0000009b06447210 */ /* 0x081fe20007f7e0ff */
[----:B------:R-:W-:Y:S01]  /*5590*/  IMAD.X R83, R159, 0x1, R156, P1 ;  /* 0x000000019f537824 */ /* 0x000fe200008e069c */
        /* <DEDUP_REMOVED lines=8> */
[--C-:B------:R-:W-:Y:S01]  /*5620*/  IMAD.X R67, R15, 0x1, R156.reuse, P2 ;  /* 0x000000010f437824 */ /* 0x100fe200010e069c */
        /* <DEDUP_REMOVED lines=12> */
[--C-:B------:R-:W-:Y:S02]  /*56f0*/  IMAD.X R83, R31, 0x1, R156.reuse, P3 ;  /* 0x000000011f537824 */ /* 0x100fe400018e069c */
[----:B------:R-:W-:Y:S01]  /*5700*/  IMAD.X R71, R47, 0x1, R156, P1 ;  /* 0x000000012f477824 */ /* 0x000fe200008e069c */
[-C--:B0-----:R-:W-:Y:S01]  /*5710*/  IADD3 R68, P1, PT, R54, R155.reuse, RZ ;  /* 0x0000009b36447210 */ /* 0x081fe20007f3e0ff */
[----:B------:R0:W3:Y:S01]  /*5720*/  @!P0 LDG.E.U16 R191, desc[UR6][R80.64] ;  /* 0x0000000650bf8981 */ /* 0x0000e2000c1e1500 */
[----:B-1----:R-:W-:-:S02]  /*5730*/  IADD3 R66, P3, PT, R126, R155, RZ ;  /* 0x0000009b7e427210 */ /* 0x002fc40007f7e0ff */
[-C--:B------:R-:W-:Y:S01]  /*5740*/  IADD3 R64, P2, PT, R134, R155.reuse, RZ ;  /* 0x0000009b86407210 */ /* 0x080fe20007f5e0ff */
[----:B------:R1:W3:Y:S01]  /*5750*/  @!P0 LDG.E.U16 R192, desc[UR6][R82.64] ;  /* 0x0000000652c08981 */ /* 0x0002e2000c1e1500 */
[----:B------:R-:W-:Y:S01]  /*5760*/  PRMT R189, RZ, 0x7610, R189 ;  /* 0x00007610ffbd7816 */ /* 0x000fe200000000bd */
        /* <DEDUP_REMOVED lines=11> */
[-C--:B----4-:R-:W-:Y:S01]  /*5820*/  IADD3 R70, P3, PT, R150, R155.reuse, RZ ;  /* 0x0000009b96467210 */ /* 0x090fe20007f7e0ff */
        /* <DEDUP_REMOVED lines=20> */
[----:B-1----:R-:W-:-:S03]  /*5970*/  IADD3 R70, P1, PT, R48, R155, RZ ;  /* 0x0000009b30467210 */ /* 0x002fc60007f3e0ff */
[----:B------:R1:W3:Y:S01]  /*5980*/  @!P0 LDG.E.U16 R90, desc[UR6][R66.64] ;  /* 0x00000006425a8981 */ /* 0x0002e2000c1e1500 */
[-C--:B----4-:R-:W-:Y:S01]  /*5990*/  IADD3 R82, P3, PT, R32, R155.reuse, RZ ;  /* 0x0000009b20527210 */ /* 0x090fe20007f7e0ff */
[--C-:B------:R-:W-:Y:S02]  /*59a0*/  IMAD.X R81, R41, 0x1, R156.reuse, P2 ;  /* 0x0000000129517824 */ /* 0x100fe400010e069c */
[----:B------:R4:W3:Y:S01]  /*59b0*/  @!P0 LDG.E.U16 R89, desc[UR6][R64.64] ;  /* 0x0000000640598981 */ /* 0x0008e2000c1e1500 */
[--C-:B------:R-:W-:Y:S02]  /*59c0*/  IMAD.X R71, R49, 0x1, R156.reuse, P1 ;  /* 0x0000000131477824 */ /* 0x100fe400008e069c */
[----:B------:R-:W-:Y:S01]  /*59d0*/  IMAD.X R83, R33, 0x1, R156, P3 ;  /* 0x0000000121537824 */ /* 0x000fe200018e069c */
[-C--:B0-----:R-:W-:Y:S02]  /*59e0*/  IADD3 R68, P3, PT, R128, R155.reuse, RZ ;  /* 0x0000009b80447210 */ /* 0x081fe40007f7e0ff */
[----:B-1----:R-:W-:-:S02]  /*59f0*/  IADD3 R66, P2, PT, R136, R155, RZ ;  /* 0x0000009b88427210 */ /* 0x002fc40007f5e0ff */
[----:B----4-:R-:W-:Y:S01]  /*5a00*/  IADD3 R64, P1, PT, R144, R155, RZ ;  /* 0x0000009b90407210 */ /* 0x010fe20007f3e0ff */
[----:B------:R-:W-:Y:S01]  /*5a10*/  IMAD.X R69, R129, 0x1, R156, P3 ;  /* 0x0000000181457824 */ /* 0x000fe200018e069c */
[----:B------:R-:W-:Y:S01]  /*5a20*/  PRMT R88, RZ, 0x7610, R88 ;  /* 0x00007610ff587816 */ /* 0x000fe20000000058 */
[--C-:B------:R-:W-:Y:S01]  /*5a30*/  IMAD.X R67, R137, 0x1, R156.reuse, P2 ;  /* 0x0000000189437824 */ /* 0x100fe200010e069c */
[----:B------:R-:W-:Y:S01]  /*5a40*/  PRMT R87, RZ, 0x7610, R87 ;  /* 0x00007610ff577816 */ /* 0x000fe20000000057 */
[----:B------:R-:W-:Y:S01]  /*5a50*/  IMAD.X R65, R145, 0x1, R156, P1 ;  /* 0x0000000191417824 */ /* 0x000fe200008e069c */
[----:B------:R-:W-:Y:S02]  /*5a60*/  PRMT R84, RZ, 0x7610, R84 ;  /* 0x00007610ff547816 */ /* 0x000fe40000000054 */
[----:B------:R-:W-:Y:S01]  /*5a70*/  PRMT R241, RZ, 0x7610, R241 ;  /* 0x00007610fff17816 */ /* 0x000fe200000000f1 */
[----:B------:R-:W4:Y:S01]  /*5a80*/  @!P0 LDG.E.U16 R88, desc[UR6][R82.64] ;  /* 0x0000000652588981 */ /* 0x000f22000c1e1500 */
[----:B------:R-:W-:-:S02]  /*5a90*/  PRMT R240, RZ, 0x7610, R240 ;  /* 0x00007610fff07816 */ /* 0x000fc400000000f0 */
[----:B------:R-:W-:Y:S01]  /*5aa0*/  PRMT R239, RZ, 0x7610, R239 ;  /* 0x00007610ffef7816 */ /* 0x000fe200000000ef */
[----:B------:R-:W4:Y:S04]  /*5ab0*/  @!P0 LDG.E.U16 R87, desc[UR6][R80.64] ;  /* 0x0000000650578981 */ /* 0x000f28000c1e1500 */
[----:B------:R0:W4:Y:S04]  /*5ac0*/  @!P0 LDG.E.U16 R84, desc[UR6][R70.64] ;  /* 0x0000000646548981 */ /* 0x000128000c1e1500 */
[----:B------:R-:W4:Y:S04]  /*5ad0*/  @!P0 LDG.E.U16 R241, desc[UR6][R68.64] ;  /* 0x0000000644f18981 */ /* 0x000f28000c1e1500 */
[----:B------:R1:W4:Y:S04]  /*5ae0*/  @!P0 LDG.E.U16 R240, desc[UR6][R66.64] ;  /* 0x0000000642f08981 */ /* 0x000328000c1e1500 */
[----:B------:R5:W4:Y:S01]  /*5af0*/  @!P0 LDG.E.U16 R239, desc[UR6][R64.64] ;  /* 0x0000000640ef8981 */ /* 0x000b22000c1e1500 */
[C---:B0-----:R-:W-:Y:S01]  /*5b00*/  IMAD.SHL.U32 R71, R167.reuse, 0x20, RZ ;  /* 0x00000020a7477824 */ /* 0x041fe200078e00ff */
[----:B------:R-:W-:Y:S01]  /*5b10*/  SHF.R.S32.HI R81, RZ, 0x2, R167 ;  /* 0x00000002ff517819 */ /* 0x000fe200000114a7 */
[C---:B-1----:R-:W-:Y:S01]  /*5b20*/  IMAD.SHL.U32 R66, R167.reuse, 0x40, RZ ;  /* 0x00000040a7427824 */ /* 0x042fe200078e00ff */
[----:B------:R-:W-:-:S04]  /*5b30*/  LOP3.LUT R67, R167, 0x7, RZ, 0xc0, !PT ;  /* 0x00000007a7437812 */ /* 0x000fc800078ec0ff */
[----:B------:R-:W-:Y:S02]  /*5b40*/  LOP3.LUT R68, R66, 0x3800, RZ, 0xc0, !PT ;  /* 0x0000380042447812 */ /* 0x000fe400078ec0ff */
[----:B------:R-:W-:Y:S02]  /*5b50*/  LOP3.LUT R80, R71, 0x60, RZ, 0xc0, !PT ;  /* 0x0000006047507812 */ /* 0x000fe400078ec0ff */
[----:B------:R-:W-:Y:S01]  /*5b60*/  SGXT R81, R81, 0x1 ;  /* 0x000000015151781a */ /* 0x000fe20000000200 */
[----:B------:R-:W-:Y:S02]  /*5b70*/  IMAD R68, R67, 0x100, R68 ;  /* 0x0000010043447824 */ /* 0x000fe400078e0244 */
[----:B------:R-:W-:Y:S01]  /*5b80*/  IMAD.SHL.U32 R66, R167, 0x2, RZ ;  /* 0x00000002a7427824 */ /* 0x000fe200078e00ff */
[----:B-----5:R-:W-:Y:S01]  /*5b90*/  LOP3.LUT R65, R80, 0x90, R81, 0xf8, !PT ;  /* 0x0000009050417812 */ /* 0x020fe200078ef851 */
[----:B------:R-:W-:Y:S01]  /*5ba0*/  IMAD.SHL.U32 R67, R67, 0x10, RZ ;  /* 0x0000001043437824 */ /* 0x000fe200078e00ff */
[----:B------:R-:W-:-:S02]  /*5bb0*/  SHF.R.S32.HI R69, RZ, 0x6, R167 ;  /* 0x00000006ff457819 */ /* 0x000fc400000114a7 */
[--C-:B------:R-:W-:Y:S02]  /*5bc0*/  LOP3.LUT R92, R65, 0x10, R66.reuse, 0x78, !PT ;  /* 0x00000010415c7812 */ /* 0x100fe400078e7842 */
[----:B------:R-:W-:Y:S02]  /*5bd0*/  LOP3.LUT R93, R67, 0x30, R66, 0x78, !PT ;  /* 0x00000030435d7812 */ /* 0x000fe400078e7842 */
[----:B------:R-:W-:Y:S02]  /*5be0*/  LOP3.LUT R70, R167, 0x7f, RZ, 0xc0, !PT ;  /* 0x0000007fa7467812 */ /* 0x000fe400078ec0ff */
[----:B------:R-:W-:Y:S01]  /*5bf0*/  SGXT R66, R69, 0x1 ;  /* 0x000000014542781a */ /* 0x000fe20000000200 */
[----:B------:R-:W-:Y:S01]  /*5c00*/  IMAD.SHL.U32 R65, R167, 0x2, RZ ;  /* 0x00000002a7417824 */ /* 0x000fe200078e00ff */
[----:B------:R-:W-:Y:S01]  /*5c10*/  SHF.R.S32.HI R82, RZ, 0x7, R167 ;  /* 0x00000007ff527819 */ /* 0x000fe200000114a7 */
[----:B------:R-:W-:Y:S01]  /*5c20*/  IMAD.SHL.U32 R70, R70, 0x2, RZ ;  /* 0x0000000246467824 */ /* 0x000fe200078e00ff */
[----:B------:R-:W-:-:S02]  /*5c30*/  LOP3.LUT R66, R66, 0x90, RZ, 0xc0, !PT ;  /* 0x0000009042427812 */ /* 0x000fc400078ec0ff */
[----:B------:R-:W-:Y:S02]  /*5c40*/  SGXT R71, R82, 0x1 ;  /* 0x000000015247781a */ /* 0x000fe40000000200 */
[----:B------:R-:W-:Y:S02]  /*5c50*/  LOP3.LUT R65, R66, 0x17e, R65, 0x78, !PT ;  /* 0x0000017e42417812 */ /* 0x000fe400078e7841 */
[----:B------:R-:W-:-:S03]  /*5c60*/  LOP3.LUT R64, R70, 0x110, R71, 0x78, !PT ;  /* 0x0000011046407812 */ /* 0x000fc600078e7847 */
[----:B------:R-:W-:Y:S01]  /*5c70*/  STS.U16 [R65+UR4+0x8000], R85 ;  /* 0x0080005541007988 */ /* 0x000fe20008000404 */
[----:B------:R-:W-:-:S03]  /*5c80*/  LOP3.LUT R66, R64, 0x40, RZ, 0x3c, !PT ;  /* 0x0000004040427812 */ /* 0x000fc600078e3cff */
[----:B------:R-:W-:Y:S01]  /*5c90*/  STS.U16 [R65+UR4+0x8200], R238 ;  /* 0x008200ee41007988 */ /* 0x000fe20008000404 */
[----:B------:R-:W-:-:S03]  /*5ca0*/  LOP3.LUT R80, R64, 0x60, RZ, 0x3c, !PT ;  /* 0x0000006040507812 */ /* 0x000fc600078e3cff */
[----:B--2---:R-:W-:Y:S04]  /*5cb0*/  STS.U16 [R65+UR4+0x8400], R237 ;  /* 0x008400ed41007988 */ /* 0x004fe80008000404 */
[----:B------:R-:W-:Y:S04]  /*5cc0*/  STS.U16 [R65+UR4+0x8600], R236 ;  /* 0x008600ec41007988 */ /* 0x000fe80008000404 */
[----:B------:R-:W-:Y:S04]  /*5cd0*/  STS.U16 [R65+UR4+0x8800], R235 ;  /* 0x008800eb41007988 */ /* 0x000fe80008000404 */
[----:B------:R-:W-:Y:S04]  /*5ce0*/  STS.U16 [R65+UR4+0x8a00], R234 ;  /* 0x008a00ea41007988 */ /* 0x000fe80008000404 */
[----:B------:R-:W-:Y:S04]  /*5cf0*/  STS.U16 [R65+UR4+0x8c00], R233 ;  /* 0x008c00e941007988 */ /* 0x000fe80008000404 */
[----:B---3--:R0:W-:Y:S04]  /*5d00*/  STS.U16 [R65+UR4+0x8e00], R232 ;  /* 0x008e00e841007988 */ /* 0x0081e80008000404 */
[----:B------:R-:W-:Y:S01]  /*5d10*/  STS.U16 [R64+UR4+0x4000], R231 ;  /* 0x004000e740007988 */ /* 0x000fe20008000404 */
[----:B0-----:R-:W-:-:S03]  /*5d20*/  LOP3.LUT R65, R64, 0x20, RZ, 0x3c, !PT ;  /* 0x0000002040417812 */ /* 0x001fc600078e3cff */
[----:B------:R-:W-:Y:S04]  /*5d30*/  STS.U16 [R64+UR4+0x4800], R230 ;  /* 0x004800e640007988 */ /* 0x000fe80008000404 */
[----:B------:R-:W-:Y:S04]  /*5d40*/  STS.U16 [R64+UR4+0x5000], R229 ;  /* 0x005000e540007988 */ /* 0x000fe80008000404 */
[----:B------:R-:W-:Y:S04]  /*5d50*/  STS.U16 [R64+UR4+0x5800], R228 ;  /* 0x005800e440007988 */ /* 0x000fe80008000404 */
[----:B------:R-:W-:Y:S04]  /*5d60*/  STS.U16 [R64+UR4+0x6000], R227 ;  /* 0x006000e340007988 */ /* 0x000fe80008000404 */
[----:B------:R-:W-:Y:S04]  /*5d70*/  STS.U16 [R64+UR4+0x800], R226 ;  /* 0x000800e240007988 */ /* 0x000fe80008000404 */
[----:B------:R-:W-:Y:S04]  /*5d80*/  STS.U16 [R64+UR4], R225 ;  /* 0x000000e140007988 */ /* 0x000fe80008000404 */
[----:B------:R-:W-:Y:S04]  /*5d90*/  STS.U16 [R64+UR4+0x1000], R224 ;  /* 0x001000e040007988 */ /* 0x000fe80008000404 */
        /* <DEDUP_REMOVED lines=46> */
[----:B------:R0:W-:Y:S04]  /*6080*/  STS.U16 [R80+UR4+0x600], R94 ;  /* 0x0006005e50007988 */ /* 0x0001e80008000404 */
[----:B------:R-:W-:Y:S04]  /*6090*/  STS.U16 [R80+UR4+0xe00], R91 ;  /* 0x000e005b50007988 */ /* 0x000fe80008000404 */
[----:B------:R-:W-:Y:S04]  /*60a0*/  STS.U16 [R80+UR4+0x1600], R90 ;  /* 0x0016005a50007988 */ /* 0x000fe80008000404 */
[----:B------:R-:W-:Y:S04]  /*60b0*/  STS.U16 [R80+UR4+0x1e00], R89 ;  /* 0x001e005950007988 */ /* 0x000fe80008000404 */
[----:B----4-:R-:W-:Y:S04]  /*60c0*/  STS.U16 [R80+UR4+0x2600], R88 ;  /* 0x0026005850007988 */ /* 0x010fe80008000404 */
[----:B------:R-:W-:Y:S04]  /*60d0*/  STS.U16 [R80+UR4+0x2e00], R87 ;  /* 0x002e005750007988 */ /* 0x000fe80008000404 */
[----:B------:R-:W-:Y:S04]  /*60e0*/  STS.U16 [R80+UR4+0x3600], R84 ;  /* 0x0036005450007988 */ /* 0x000fe80008000404 */
[----:B------:R-:W-:Y:S04]  /*60f0*/  STS.U16 [R80+UR4+0x6600], R241 ;  /* 0x006600f150007988 */ /* 0x000fe80008000404 */
[----:B------:R-:W-:Y:S04]  /*6100*/  STS.U16 [R80+UR4+0x6e00], R240 ;  /* 0x006e00f050007988 */ /* 0x000fe80008000404 */
[----:B------:R-:W-:Y:S01]  /*6110*/  STS.U16 [R80+UR4+0x7600], R239 ;  /* 0x007600ef50007988 */ /* 0x000fe20008000404 */
[----:B------:R-:W-:-:S05]  /*6120*/  IMAD.SHL.U32 R67, R167, 0x10, RZ ;  /* 0x00000010a7437824 */ /* 0x000fca00078e00ff */
[----:B------:R-:W-:Y:S01]  /*6130*/  LOP3.LUT R67, R67, 0x100, RZ, 0xc0, !PT ;  /* 0x0000010043437812 */ /* 0x000fe200078ec0ff */
[----:B------:R-:W-:Y:S01]  /*6140*/  IMAD.IADD R93, R68, 0x1, R93 ;  /* 0x00000001445d7824 */ /* 0x000fe200078e025d */
[----:B------:R-:W-:Y:S02]  /*6150*/  BAR.SYNC.DEFER_BLOCKING 0x0 ;  /* 0x0000000000007b1d */ /* 0x000fe40000010000 */
[----:B------:R-:W-:-:S05]  /*6160*/  IADD3 R92, PT, PT, R92, UR4, R67 ;  /* 0x000000045c5c7c10 */ /* 0x000fca000fffe043 */
[----:B------:R-:W-:Y:S04]  /*6170*/  LDSM.16.MT88.4 R68, [R92+0x8000] ;  /* 0x008000005c44783b */ /* 0x000fe80000004200 */
[----:B------:R-:W1:Y:S04]  /*6180*/  LDSM.16.M88.4 R64, [R93+UR4] ;  /* 0x000000045d40783b */ /* 0x000e680008000200 */
[----:B------:R-:W2:Y:S04]  /*6190*/  LDSM.16.M88.4 R80, [R93+UR4+0x4000] ;  /* 0x004000045d50783b */ /* 0x000ea80008000200 */
[----:B------:R-:W3:Y:S01]  /*61a0*/  LDSM.16.MT88.4 R84, [R92+0x8200] ;  /* 0x008200005c54783b */ /* 0x000ee20000004200 */
[----:B0-----:R-:W-:-:S05]  /*61b0*/  LOP3.LUT R94, R93, 0x40, RZ, 0x3c, !PT ;  /* 0x000000405d5e7812 */ /* 0x001fca00078e3cff */
[----:B------:R-:W-:Y:S01]  /*61c0*/  LDSM.16.M88.4 R88, [R94+UR4] ;  /* 0x000000045e58783b */ /* 0x000fe20008000200 */
[C---:B-1----:R-:W-:Y:S08]  /*61d0*/  HMMA.16816.F32 R76, R68.reuse, R64, R76 ;  /* 0x00000040444c723c */ /* 0x042ff0000000184c */
[----:B--2---:R-:W-:Y:S01]  /*61e0*/  HMMA.16816.F32 R72, R68, R80, R72 ;  /* 0x000000504448723c */ /* 0x004fe20000001848 */
[----:B------:R-:W0:Y:S11]  /*61f0*/  LDSM.16.MT88.4 R68, [R92+0x8400] ;  /* 0x008400005c44783b */ /* 0x000e360000004200 */
[C---:B---3--:R-:W-:Y:S01]  /*6200*/  HMMA.16816.F32 R64, R84.reuse, R66, R76 ;  /* 0x000000425440723c */ /* 0x048fe2000000184c */
[----:B------:R-:W1:Y:S07]  /*6210*/  LDSM.16.M88.4 R76, [R94+UR4+0x4000] ;  /* 0x004000045e4c783b */ /* 0x000e6e0008000200 */
[----:B------:R-:W-:Y:S01]  /*6220*/  HMMA.16816.F32 R72, R84, R82, R72 ;  /* 0x000000525448723c */ /* 0x000fe20000001848 */
[----:B------:R-:W2:Y:S04]  /*6230*/  LDSM.16.MT88.4 R80, [R92+0x8600] ;  /* 0x008600005c50783b */ /* 0x000ea80000004200 */
[----:B------:R-:W-:Y:S07]  /*6240*/  LDSM.16.M88.4 R84, [R93+UR4+0x80] ;  /* 0x000080045d54783b */ /* 0x000fee0008000200 */
[C---:B0-----:R-:W-:Y:S08]  /*6250*/  HMMA.16816.F32 R64, R68.reuse, R88, R64 ;  /* 0x000000584440723c */ /* 0x041ff00000001840 */
[----:B-1----:R-:W-:Y:S01]  /*6260*/  HMMA.16816.F32 R68, R68, R76, R72 ;  /* 0x0000004c4444723c */ /* 0x002fe20000001848 */
[----:B------:R-:W0:Y:S11]  /*6270*/  LDSM.16.MT88.4 R72, [R92+0x8800] ;  /* 0x008800005c48783b */ /* 0x000e360000004200 */
[C---:B--2---:R-:W-:Y:S01]  /*6280*/  HMMA.16816.F32 R88, R80.reuse, R90, R64 ;  /* 0x0000005a5058723c */ /* 0x044fe20000001840 */
        /* <DEDUP_REMOVED lines=8> */
[----:B------:R-:W1:Y:S04]  /*6310*/  LDSM.16.M88.4 R88, [R94+UR4+0x4080] ;  /* 0x004080045e58783b */ /* 0x000e680008000200 */
[----:B------:R-:W2:Y:S03]  /*6320*/  LDSM.16.MT88.4 R92, [R92+0x8e00] ;  /* 0x008e00005c5c783b */ /* 0x000ea60000004200 */
[----:B------:R-:W-:Y:S01]  /*6330*/  HMMA.16816.F32 R72, R68, R66, R72 ;  /* 0x000000424448723c */ /* 0x000fe20000001848 */
[----:B------:R-:W-:-:S02]  /*6340*/  VIADD R177, R177, 0xffffffff ;  /* 0xffffffffb1b17836 */ /* 0x000fc40000000000 */
[----:B------:R-:W-:Y:S02]  /*6350*/  IMAD.MOV.U32 R66, RZ, RZ, R158 ;  /* 0x000000ffff427224 */ /* 0x000fe400078e009e */
[----:B------:R-:W-:Y:S01]  /*6360*/  IMAD.MOV.U32 R67, RZ, RZ, R157 ;  /* 0x000000ffff437224 */ /* 0x000fe200078e009d */
[----:B------:R-:W-:Y:S01]  /*6370*/  ISETP.NE.U32.AND P0, PT, R177, RZ, PT ;  /* 0x000000ffb100720c */ /* 0x000fe20003f05070 */
[----:B------:R-:W-:Y:S02]  /*6380*/  IMAD.MOV.U32 R158, RZ, RZ, R160 ;  /* 0x000000ffff9e7224 */ /* 0x000fe400078e00a0 */
[----:B------:R-:W-:-:S03]  /*6390*/  IMAD.WIDE R66, R166, 0x2, R66 ;  /* 0x00000002a6427825 */ /* 0x000fc600078e0242 */
[C---:B0-----:R-:W-:Y:S08]  /*63a0*/  HMMA.16816.F32 R84, R76.reuse, R80, R84 ;  /* 0x000000504c54723c */ /* 0x041ff00000001854 */
[----:B-1----:R-:W-:Y:S01]  /*63b0*/  HMMA.16816.F32 R72, R76, R88, R72 ;  /* 0x000000584c48723c */ /* 0x002fe20000001848 */
[----:B------:R-:W-:-:S04]  /*63c0*/  IMAD.WIDE R64, R166, 0x2, R158 ;  /* 0x00000002a6407825 */ /* 0x000fc800078e029e */
[----:B------:R-:W-:Y:S02]  /*63d0*/  IMAD.MOV.U32 R158, RZ, RZ, R66 ;  /* 0x000000ffff9e7224 */ /* 0x000fe400078e0042 */
[----:B------:R-:W-:Y:S02]  /*63e0*/  IMAD.MOV.U32 R157, RZ, RZ, R67 ;  /* 0x000000ffff9d7224 */ /* 0x000fe400078e0043 */
[----:B------:R-:W-:Y:S02]  /*63f0*/  IMAD.MOV.U32 R66, RZ, RZ, R162 ;  /* 0x000000ffff427224 */ /* 0x000fe400078e00a2 */
[----:B------:R-:W-:Y:S02]  /*6400*/  IMAD.MOV.U32 R67, RZ, RZ, R161 ;  /* 0x000000ffff437224 */ /* 0x000fe400078e00a1 */
[----:B------:R-:W-:Y:S02]  /*6410*/  IMAD.MOV.U32 R162, RZ, RZ, R164 ;  /* 0x000000ffffa27224 */ /* 0x000fe400078e00a4 */
[----:B------:R-:W-:-:S02]  /*6420*/  IMAD.MOV.U32 R160, RZ, RZ, R64 ;  /* 0x000000ffffa07224 */ /* 0x000fc400078e0040 */
[----:B------:R-:W-:Y:S01]  /*6430*/  IMAD.MOV.U32 R159, RZ, RZ, R65 ;  /* 0x000000ffff9f7224 */ /* 0x000fe200078e0041 */
[----:B--2---:R-:W-:Y:S01]  /*6440*/  HMMA.16816.F32 R76, R92, R82, R84 ;  /* 0x000000525c4c723c */ /* 0x004fe20000001854 */
[----:B------:R-:W-:Y:S01]  /*6450*/  IMAD.WIDE R66, R166, 0x2, R66 ;  /* 0x00000002a6427825 */ /* 0x000fe200078e0242 */
[----:B------:R-:W-:-:S03]  /*6460*/  UIADD3 UR5, UPT, UPT, UR5, -0x80, URZ ;  /* 0xffffff8005057890 */ /* 0x000fc6000fffe0ff */
[----:B------:R-:W-:-:S03]  /*6470*/  IMAD.WIDE R64, R166, 0x2, R162 ;  /* 0x00000002a6407825 */ /* 0x000fc600078e02a2 */
[----:B------:R-:W-:Y:S01]  /*6480*/  HMMA.16816.F32 R72, R92, R90, R72 ;  /* 0x0000005a5c48723c */ /* 0x000fe20000001848 */
[----:B------:R-:W-:-:S04]  /*6490*/  IMAD.WIDE R152, R166, 0x2, R152 ;  /* 0x00000002a6987825 */ /* 0x000fc800078e0298 */
        /* <DEDUP_REMOVED lines=60> */
[----:B------:R-:W-:Y:S02]  /*6860*/  IMAD.MOV.U32 R162, RZ, RZ, R66 ;  /* 0x000000ffffa27224 */ /* 0x000fe400078e0042 */
[----:B------:R-:W-:Y:S02]  /*6870*/  IMAD.MOV.U32 R161, RZ, RZ, R67 ;  /* 0x000000ffffa17224 */ /* 0x000fe400078e0043 */
[----:B------:R-:W-:Y:S02]  /*6880*/  IMAD.MOV.U32 R164, RZ, RZ, R64 ;  /* 0x000000ffffa47224 */ /* 0x000fe400078e0040 */
[----:B------:R-:W-:Y:S01]  /*6890*/  IMAD.MOV.U32 R163, RZ, RZ, R65 ;  /* 0x000000ffffa37224 */ /* 0x000fe200078e0041 */
[----:B------:R-:W-:Y:S06]  /*68a0*/  @P0 BRA `(.L_x_1) ;  /* 0xffffffdc00980947 */ /* 0x000fec000383ffff */
[----:B------:R-:W-:Y:S02]  /*68b0*/  F2FP.F16.F32.PACK_AB R75, R75, R79 ;  /* 0x0000004f4b4b723e */ /* 0x000fe400000000ff */
[----:B------:R-:W-:Y:S02]  /*68c0*/  F2FP.F16.F32.PACK_AB R74, R74, R78 ;  /* 0x0000004e4a4a723e */ /* 0x000fe400000000ff */
[----:B------:R-:W-:Y:S02]  /*68d0*/  F2FP.F16.F32.PACK_AB R73, R73, R77 ;  /* 0x0000004d4949723e */ /* 0x000fe400000000ff */
[----:B------:R-:W-:-:S07]  /*68e0*/  F2FP.F16.F32.PACK_AB R72, R72, R76 ;  /* 0x0000004c4848723e */ /* 0x000fce00000000ff */
.L_x_0:
[----:B------:R-:W-:Y:S01]  /*68f0*/  BAR.SYNC.DEFER_BLOCKING 0x0 ;  /* 0x0000000000007b1d */ /* 0x000fe20000010000 */
[C---:B------:R-:W-:Y:S01]  /*6900*/  LOP3.LUT R2, R167.reuse, 0xe0, RZ, 0xc0, !PT ;  /* 0x000000e0a7027812 */ /* 0x040fe200078ec0ff */
[C---:B------:R-:W-:Y:S01]  /*6910*/  IMAD.SHL.U32 R4, R167.reuse, 0x80, RZ ;  /* 0x00000080a7047824 */ /* 0x040fe200078e00ff */
[--C-:B------:R-:W-:Y:S01]  /*6920*/  LOP3.LUT R3, R168, 0x1c, R167.reuse, 0xf8, !PT ;  /* 0x0000001ca8037812 */ /* 0x100fe200078ef8a7 */
[----:B------:R-:W-:Y:S01]  /*6930*/  IMAD.SHL.U32 R5, R167, 0x4, RZ ;  /* 0x00000004a7057824 */ /* 0x000fe200078e00ff */
[----:B------:R-:W-:Y:S01]  /*6940*/  SHF.R.U32.HI R11, RZ, 0x4, R167 ;  /* 0x00000004ff0b7819 */ /* 0x000fe200000116a7 */
[----:B------:R-:W-:Y:S01]  /*6950*/  IMAD.SHL.U32 R2, R2, 0x4, RZ ;  /* 0x0000000402027824 */ /* 0x000fe200078e00ff */
[----:B------:R-:W-:Y:S01]  /*6960*/  LOP3.LUT R4, R4, 0xc00, RZ, 0xc0, !PT ;  /* 0x00000c0004047812 */ /* 0x000fe200078ec0ff */
[----:B------:R-:W0:Y:S01]  /*6970*/  LDCU.128 UR8, c[0x0][0x390] ;  /* 0x00007200ff0877ac */ /* 0x000e220008000c00 */
[----:B------:R-:W-:Y:S02]  /*6980*/  SGXT.U32 R11, R11, 0x4 ;  /* 0x000000040b0b781a */ /* 0x000fe40000000000 */
[----:B------:R-:W-:Y:S01]  /*6990*/  LOP3.LUT R3, R3, R2, RZ, 0xfc, !PT ;  /* 0x0000000203037212 */ /* 0x000fe200078efcff */
[----:B------:R-:W1:Y:S01]  /*69a0*/  LDCU UR5, c[0x0][0x3b4] ;  /* 0x00007680ff0577ac */ /* 0x000e620008000800 */
[----:B------:R-:W-:-:S02]  /*69b0*/  LOP3.LUT R6, R4, 0x7c, R5, 0xf8, !PT ;  /* 0x0000007c04067812 */ /* 0x000fc400078ef805 */
[C---:B------:R-:W-:Y:S01]  /*69c0*/  LOP3.LUT R2, R3.reuse, 0x40, RZ, 0x3c, !PT ;  /* 0x0000004003027812 */ /* 0x040fe200078e3cff */
[----:B------:R-:W2:Y:S01]  /*69d0*/  LDCU UR12, c[0x0][0x3b8] ;  /* 0x00007700ff0c77ac */ /* 0x000ea20008000800 */
[C---:B------:R-:W-:Y:S02]  /*69e0*/  LOP3.LUT R5, R3.reuse, 0x20, RZ, 0x3c, !PT ;  /* 0x0000002003057812 */ /* 0x040fe400078e3cff */
[----:B------:R-:W-:Y:S02]  /*69f0*/  LOP3.LUT R4, R3, 0x60, RZ, 0x3c, !PT ;  /* 0x0000006003047812 */ /* 0x000fe400078e3cff */
[----:B------:R-:W-:Y:S02]  /*6a00*/  LOP3.LUT R8, R6, 0xe0, R167, 0x78, !PT ;  /* 0x000000e006087812 */ /* 0x000fe400078e78a7 */
[C---:B------:R-:W-:Y:S01]  /*6a10*/  LEA.HI R7, R167.reuse, 0x30, RZ, 0x1c ;  /* 0x00000030a7077811 */ /* 0x040fe200078fe0ff */
[----:B------:R3:W-:Y:S01]  /*6a20*/  STS [R3+UR4], R72 ;  /* 0x0000004803007988 */ /* 0x0007e20008000804 */
[----:B------:R-:W-:-:S02]  /*6a30*/  LEA.HI R13, R167, 0x70, RZ, 0x1c ;  /* 0x00000070a70d7811 */ /* 0x000fc400078fe0ff */
[----:B0-----:R-:W-:Y:S01]  /*6a40*/  ISETP.GE.AND P0, PT, R154, UR10, PT ;  /* 0x0000000a9a007c0c */ /* 0x001fe2000bf06270 */
[----:B------:R0:W-:Y:S01]  /*6a50*/  STS [R2+UR4+0x800], R73 ;  /* 0x0008004902007988 */ /* 0x0001e20008000804 */
[C---:B------:R-:W-:Y:S01]  /*6a60*/  IMAD.IADD R7, R0.reuse, 0x1, R7 ;  /* 0x0000000100077824 */ /* 0x040fe200078e0207 */
[----:B------:R-:W-:Y:S01]  /*6a70*/  LOP3.LUT R14, R0, 0x60, R11, 0xfe, !PT ;  /* 0x00000060000e7812 */ /* 0x000fe200078efe0b */
[----:B-1----:R-:W-:Y:S01]  /*6a80*/  IMAD R154, R154, UR5, RZ ;  /* 0x000000059a9a7c24 */ /* 0x002fe2000f8e02ff */
[----:B------:R1:W-:Y:S01]  /*6a90*/  STS [R5+UR4+0x400], R74 ;  /* 0x0004004a05007988 */ /* 0x0003e20008000804 */
[C---:B------:R-:W-:Y:S01]  /*6aa0*/  IMAD.IADD R13, R0.reuse, 0x1, R13 ;  /* 0x00000001000d7824 */ /* 0x040fe200078e020d */
[----:B---3--:R-:W-:Y:S01]  /*6ab0*/  LOP3.LUT R3, R0, R11, RZ, 0xfc, !PT ;  /* 0x0000000b00037212 */ /* 0x008fe200078efcff */
[----:B--2---:R-:W-:Y:S01]  /*6ac0*/  IMAD R15, R14, UR12, RZ ;  /* 0x0000000c0e0f7c24 */ /* 0x004fe2000f8e02ff */
[----:B------:R2:W-:Y:S01]  /*6ad0*/  STS [R4+UR4+0xc00], R75 ;  /* 0x000c004b04007988 */ /* 0x0005e20008000804 */
[----:B------:R-:W-:Y:S01]  /*6ae0*/  BAR.SYNC.DEFER_BLOCKING 0x0 ;  /* 0x0000000000007b1d */ /* 0x000fe20000010000 */
[----:B0-----:R-:W-:Y:S01]  /*6af0*/  LOP3.LUT R2, R0, 0x10, R11, 0xfe, !PT ;  /* 0x0000001000027812 */ /* 0x001fe200078efe0b */
[----:B------:R-:W-:Y:S01]  /*6b00*/  IMAD R16, R13, UR12, RZ ;  /* 0x0000000c0d107c24 */ /* 0x000fe2000f8e02ff */
[C---:B------:R-:W-:Y:S01]  /*6b10*/  ISETP.LT.AND P1, PT, R3.reuse, UR11, !P0 ;  /* 0x0000000b03007c0c */ /* 0x040fe2000c721270 */
[----:B------:R-:W-:Y:S01]  /*6b20*/  IMAD R3, R3, UR12, RZ ;  /* 0x0000000c03037c24 */ /* 0x000fe2000f8e02ff */
[----:B------:R-:W-:Y:S01]  /*6b30*/  LEA R18, P2, R154, UR8, 0x1 ;  /* 0x000000089a127c11 */ /* 0x000fe2000f8408ff */
[C---:B-1----:R-:W-:Y:S01]  /*6b40*/  IMAD R5, R2.reuse, UR12, RZ ;  /* 0x0000000c02057c24 */ /* 0x042fe2000f8e02ff */
[----:B------:R-:W-:-:S02]  /*6b50*/  ISETP.LT.AND P4, PT, R2, UR11, !P0 ;  /* 0x0000000b02007c0c */ /* 0x000fc4000c781270 */
[----:B------:R-:W-:Y:S02]  /*6b60*/  LEA.HI.X.SX32 R154, R154, UR9, 0x1, P2 ;  /* 0x000000099a9a7c11 */ /* 0x000fe400090f0eff */
[-C--:B------:R-:W-:Y:S02]  /*6b70*/  LEA R2, P2, R3, R18.reuse, 0x1 ;  /* 0x0000001203027211 */ /* 0x080fe400078408ff */
[----:B--2---:R-:W-:Y:S02]  /*6b80*/  LEA R4, P3, R5, R18, 0x1 ;  /* 0x0000001205047211 */ /* 0x004fe400078608ff */
[-C--:B------:R-:W-:Y:S02]  /*6b90*/  LEA.HI.X.SX32 R3, R3, R154.reuse, 0x1, P2 ;  /* 0x0000009a03037211 */ /* 0x080fe400010f0eff */
[----:B------:R-:W-:Y:S02]  /*6ba0*/  LEA.HI.X.SX32 R5, R5, R154, 0x1, P3 ;  /* 0x0000009a05057211 */ /* 0x000fe400018f0eff */
[----:B------:R-:W-:-:S02]  /*6bb0*/  LOP3.LUT R9, R0, 0x50, R11, 0xfe, !PT ;  /* 0x0000005000097812 */ /* 0x000fc400078efe0b */
[C-C-:B------:R-:W-:Y:S02]  /*6bc0*/  LOP3.LUT R6, R0.reuse, 0x40, R11.reuse, 0xfe, !PT ;  /* 0x0000004000067812 */ /* 0x140fe400078efe0b */
[----:B------:R-:W-:Y:S01]  /*6bd0*/  LOP3.LUT R0, R0, 0x20, R11, 0xfe, !PT ;  /* 0x0000002000007812 */ /* 0x000fe200078efe0b */
[----:B------:R-:W0:Y:S01]  /*6be0*/  LDS R17, [R8+UR4] ;  /* 0x0000000408117984 */ /* 0x000e220008000800 */
[C---:B------:R-:W-:Y:S01]  /*6bf0*/  ISETP.LT.AND P3, PT, R6.reuse, UR11, !P0 ;  /* 0x0000000b06007c0c */ /* 0x040fe2000c761270 */
[----:B------:R-:W-:Y:S01]  /*6c00*/  IMAD R11, R6, UR12, RZ ;  /* 0x0000000c060b7c24 */ /* 0x000fe2000f8e02ff */
[C---:B------:R-:W-:Y:S01]  /*6c10*/  ISETP.LT.AND P5, PT, R0.reuse, UR11, !P0 ;  /* 0x0000000b00007c0c */ /* 0x040fe2000c7a1270 */
[----:B------:R-:W1:Y:S01]  /*6c20*/  LDS R19, [R8+UR4+0x100] ;  /* 0x0001000408137984 */ /* 0x000e620008000800 */
[----:B------:R-:W-:Y:S02]  /*6c30*/  IMAD R0, R0, UR12, RZ ;  /* 0x0000000c00007c24 */ /* 0x000fe4000f8e02ff */
[----:B------:R-:W-:Y:S01]  /*6c40*/  IMAD R12, R9, UR12, RZ ;  /* 0x0000000c090c7c24 */ /* 0x000fe2000f8e02ff */
[----:B------:R-:W2:Y:S04]  /*6c50*/  LDS R21, [R8+UR4+0x200] ;  /* 0x0002000408157984 */ /* 0x000ea80008000800 */
[----:B------:R3:W4:Y:S02]  /*6c60*/  LDS R23, [R8+UR4+0x300] ;  /* 0x0003000408177984 */ /* 0x0007240008000800 */
[----:B---3--:R-:W-:-:S02]  /*6c70*/  LEA R8, P6, R12, R18, 0x1 ;  /* 0x000000120c087211 */ /* 0x008fc400078c08ff */
[----:B0-----:R0:W-:Y:S04]  /*6c80*/  @P1 STG.E.U16 desc[UR6][R2.64], R17 ;  /* 0x0000001102001986 */ /* 0x0011e8000c101506 */
[----:B-1----:R1:W-:Y:S01]  /*6c90*/  @P4 STG.E.U16 desc[UR6][R4.64], R19 ;  /* 0x0000001304004986 */ /* 0x0023e2000c101506 */
[C---:B------:R-:W-:Y:S01]  /*6ca0*/  ISETP.LT.AND P4, PT, R7.reuse, UR11, !P0 ;  /* 0x0000000b07007c0c */ /* 0x040fe2000c781270 */
[----:B------:R-:W-:-:S05]  /*6cb0*/  IMAD R7, R7, UR12, RZ ;  /* 0x0000000c07077c24 */ /* 0x000fca000f8e02ff */
[CC--:B------:R-:W-:Y:S02]  /*6cc0*/  LEA R6, P2, R7.reuse, R18.reuse, 0x1 ;  /* 0x0000001207067211 */ /* 0x0c0fe400078408ff */
[C---:B0-----:R-:W-:Y:S02]  /*6cd0*/  LEA R2, P1, R0.reuse, R18, 0x1 ;  /* 0x0000001200027211 */ /* 0x041fe400078208ff */
[----:B------:R-:W-:Y:S02]  /*6ce0*/  LEA.HI.X.SX32 R7, R7, R154, 0x1, P2 ;  /* 0x0000009a07077211 */ /* 0x000fe400010f0eff */
[----:B-1----:R-:W-:Y:S02]  /*6cf0*/  LEA R4, P2, R11, R18, 0x1 ;  /* 0x000000120b047211 */ /* 0x002fe400078408ff */
[----:B------:R-:W-:Y:S02]  /*6d00*/  LEA.HI.X.SX32 R3, R0, R154, 0x1, P1 ;  /* 0x0000009a00037211 */ /* 0x000fe400008f0eff */
[----:B------:R-:W-:-:S02]  /*6d10*/  LEA R10, P1, R15, R18, 0x1 ;  /* 0x000000120f0a7211 */ /* 0x000fc400078208ff */
[-C--:B------:R-:W-:Y:S01]  /*6d20*/  LEA.HI.X.SX32 R5, R11, R154.reuse, 0x1, P2 ;  /* 0x0000009a0b057211 */ /* 0x080fe200010f0eff */
[----:B--2---:R0:W-:Y:S01]  /*6d30*/  @P5 STG.E.U16 desc[UR6][R2.64], R21 ;  /* 0x0000001502005986 */ /* 0x0041e2000c101506 */
[----:B------:R-:W-:Y:S02]  /*6d40*/  LEA.HI.X.SX32 R11, R15, R154, 0x1, P1 ;  /* 0x0000009a0f0b7211 */ /* 0x000fe400008f0eff */
[----:B------:R-:W-:Y:S01]  /*6d50*/  ISETP.LT.AND P2, PT, R9, UR11, !P0 ;  /* 0x0000000b09007c0c */ /* 0x000fe2000c741270 */
[----:B----4-:R0:W-:Y:S01]  /*6d60*/  @P4 STG.E.U16 desc[UR6][R6.64], R23 ;  /* 0x0000001706004986 */ /* 0x0101e2000c101506 */
[----:B------:R-:W-:Y:S02]  /*6d70*/  ISETP.LT.AND P1, PT, R13, UR11, !P0 ;  /* 0x0000000b0d007c0c */ /* 0x000fe4000c721270 */
[----:B------:R-:W-:Y:S02]  /*6d80*/  ISETP.LT.AND P0, PT, R14, UR11, !P0 ;  /* 0x0000000b0e007c0c */ /* 0x000fe4000c701270 */
[----:B------:R-:W-:-:S02]  /*6d90*/  PRMT R17, R17, 0x7632, R17 ;  /* 0x0000763211117816 */ /* 0x000fc40000000011 */
[----:B------:R-:W-:Y:S02]  /*6da0*/  LEA.HI.X.SX32 R9, R12, R154, 0x1, P6 ;  /* 0x0000009a0c097211 */ /* 0x000fe400030f0eff */
[----:B------:R-:W-:Y:S01]  /*6db0*/  PRMT R19, R19, 0x7632, R19 ;  /* 0x0000763213137816 */ /* 0x000fe20000000013 */
[----:B------:R0:W-:Y:S01]  /*6dc0*/  @P3 STG.E.U16 desc[UR6][R4.64], R17 ;  /* 0x0000001104003986 */ /* 0x0001e2000c101506 */
[----:B------:R-:W-:Y:S02]  /*6dd0*/  PRMT R0, R21, 0x7632, R0 ;  /* 0x0000763215007816 */ /* 0x000fe40000000000 */
[C---:B------:R-:W-:Y:S01]  /*6de0*/  LEA R12, P6, R16.reuse, R18, 0x1 ;  /* 0x00000012100c7211 */ /* 0x040fe200078c08ff */
[----:B------:R0:W-:Y:S03]  /*6df0*/  @P2 STG.E.U16 desc[UR6][R8.64], R19 ;  /* 0x0000001308002986 */ /* 0x0001e6000c101506 */
[----:B------:R-:W-:Y:S01]  /*6e00*/  LEA.HI.X.SX32 R13, R16, R154, 0x1, P6 ;  /* 0x0000009a100d7211 */ /* 0x000fe200030f0eff */
[----:B------:R0:W-:Y:S01]  /*6e10*/  @P0 STG.E.U16 desc[UR6][R10.64], R0 ;  /* 0x000000000a000986 */ /* 0x0001e2000c101506 */
[----:B------:R-:W-:Y:S07]  /*6e20*/  @!P1 EXIT ;  /* 0x000000000000994d */ /* 0x000fee0003800000 */
[----:B0-----:R-:W-:-:S05]  /*6e30*/  PRMT R6, R23, 0x7632, R6 ;  /* 0x0000763217067816 */ /* 0x001fca0000000006 */
[----:B------:R-:W-:Y:S01]  /*6e40*/  STG.E.U16 desc[UR6][R12.64], R6 ;  /* 0x000000060c007986 */ /* 0x000fe2000c101506 */
[----:B------:R-:W-:Y:S05]  /*6e50*/  EXIT ;  /* 0x000000000000794d */ /* 0x000fea0003800000 */
.L_x_2:
[----:B------:R-:W-:-:S00]  /*6e60*/  BRA `(.L_x_2) ;  /* 0xfffffffc00fc7947 */ /* 0x000fc0000383ffff */
[----:B------:R-:W-:-:S00]  /*6e70*/  NOP ;  /* 0x0000000000007918 */ /* 0x000fc00000000000 */
        /* <DEDUP_REMOVED lines=8> */
.L_x_3:


//--------------------- .nv.shared.matmul_kernel  --------------------------
	.section	.nv.shared.matmul_kernel,"aw",@nobits
	.sectionflags	@""
	.align	16
	.zero		1024


//--------------------- .nv.shared.reserved.0     --------------------------
	.section	.nv.shared.reserved.0,"aw",@nobits
	.weak		__nv_reservedSMEM_offset_0_alias
	.size		__nv_reservedSMEM_offset_0_alias, 0, 64
	.other		__nv_reservedSMEM_offset_0_alias,@"STO_CUDA_RESERVED_SHARED STV_DEFAULT"
__nv_reservedSMEM_offset_0_alias:
	.zero		0
	.zero		64


//--------------------- .nv.constant0.matmul_kernel --------------------------
	.section	.nv.constant0.matmul_kernel,"a",@progbits
	.sectionflags	@""
	.align	4
.nv.constant0.matmul_kernel:
	.zero		976


//--------------------- SYMBOLS --------------------------

	.type		.nv.reservedSmem.offset0,@object
	.size		.nv.reservedSmem.offset0,0x4
	.type		.nv.reservedSmem.cap,@object
	.size		.nv.reservedSmem.cap,0x4
